	.target	sm_100a

	.elftype	@"ET_EXEC"


//--------------------- .note.nv.tkinfo           --------------------------
	.section	.note.nv.tkinfo,"",@"SHT_NOTE"
	.sectionflags	@"SHF_NOTE_NV_TKINFO"
	.tkinfo
        /*0018*/ 	.word	0x00000002
        /*0030*/ 	.string	""
        /*0030*/ 	.string	"ptxas"
        /*0030*/ 	.string	"Cuda compilation tools, release 13.0, V13.0.88"
        /*0030*/ 	.string	"Build cuda_13.0.r13.0/compiler.36424714_0"
        /*0030*/ 	.string	"-arch sm_100a -m 64 "



//--------------------- .note.nv.cuinfo           --------------------------
	.section	.note.nv.cuinfo,"",@"SHT_NOTE"
	.sectionflags	@"SHF_NOTE_NV_CUINFO"
        /*0018*/ 	.short	0x0002
        /*001a*/ 	.short	0x0064
        /*001c*/ 	.short	0x0082
	.zero		2


//--------------------- .nv.info                  --------------------------
	.section	.nv.info,"",@"SHT_CUDA_INFO"
	.align	4


	//----- nvinfo : EIATTR_REGCOUNT
	.align		4
        /*0000*/ 	.byte	0x04, 0x2f
        /*0002*/ 	.short	(.L_19 - .L_18)
	.align		4
.L_18:
        /*0004*/ 	.word	index@(_ZN7cutlass13device_kernelINS_4gemm6kernel13GemmUniversalIN4cute5tupleIJiiiiEEENS1_10collective13CollectiveMmaINS1_35MainloopSm100TmaUmmaWarpSpecializedILi2ELi2ELi4ENS5_IJNS4_1CILi1EEENSA_ILi4EEESB_EEEEENS5_IJNSA_ILi128EEESF_NSA_ILi64EEEEEENS_6half_tENS5_IJSB_llEEESI_NS5_IJlSB_lEEENS4_8TiledMMAINS4_8MMA_AtomIJNS4_20SM100_MMA_F16BF16_SSISI_SI_fLi128ELi128ELNS4_4UMMA5MajorE1ELSP_0ELNSO_7ScaleInE0ELSQ_0EEEEEENS4_6LayoutINS5_IJSB_SB_SB_EEENS5_IJNSA_ILi0EEESV_SV_EEEEENS5_IJNS4_10UnderscoreESY_SY_EEEEENS4_23SM90_TMA_LOAD_MULTICASTENS4_14ComposedLayoutINS4_7SwizzleILi3ELi4ELi3EEENS4_18smem_ptr_flag_bitsILi16EEENST_INS5_IJSG_NSA_ILi8EEEEEENS5_IJSB_SG_EEEEEEEvNS4_8identityENS4_13SM90_TMA_LOADENS12_IS14_S16_NST_INS5_IJS17_SG_EEENS5_IJSG_SB_EEEEEEEvS1C_EENS_8epilogue10collective18CollectiveEpilogueINS1J_23Sm100TmaWarpSpecializedILi4ELi2ELi32ELb1ELb0EEEJSH_NS5_IJNST_ISF_SB_EENST_INSA_ILi32EEESB_EEEEESI_SK_SI_SK_NS1J_6fusion15FusionCallbacksIS1N_NS1S_17LinearCombinationISI_fSI_fLNS_15FloatRoundStyleE2EEESH_S1R_JEEENS4_5SM1004TMEM4LOAD26SM100_TMEM_LOAD_32dp32b32xES1D_NS12_INS13_ILi2ELi4ELi3EEES16_NST_INS5_IJS17_S1P_EEENS5_IJS1P_SB_EEEEEEENS4_39AutoVectorizingCopyWithAssumedAlignmentILi128EEENS4_14SM90_TMA_STOREES26_S28_S28_EEEvvEEEEvNT_6ParamsE)
        /*0008*/ 	.word	0x0000006e


	//----- nvinfo : EIATTR_FRAME_SIZE
	.align		4
.L_19:
        /*000c*/ 	.byte	0x04, 0x11
        /*000e*/ 	.short	(.L_21 - .L_20)
	.align		4
.L_20:
        /*0010*/ 	.word	index@($__internal_2_$__cuda_sm10x_tcgen05_guardrail_trap_unallocated_columns_being_dealloced)
        /*0014*/ 	.word	0x00000000


	//----- nvinfo : EIATTR_FRAME_SIZE
	.align		4
.L_21:
        /*0018*/ 	.byte	0x04, 0x11
        /*001a*/ 	.short	(.L_23 - .L_22)
	.align		4
.L_22:
        /*001c*/ 	.word	index@($__internal_1_$__cuda_sm10x_tcgen05_guardrail_trap_phase_invalid_during_alloc)
        /*0020*/ 	.word	0x00000000


	//----- nvinfo : EIATTR_FRAME_SIZE
	.align		4
.L_23:
        /*0024*/ 	.byte	0x04, 0x11
        /*0026*/ 	.short	(.L_25 - .L_24)
	.align		4
.L_24:
        /*0028*/ 	.word	index@($__internal_0_$__cuda_sm10x_tcgen05_guardrail_trap_col_being_dealloced_not_returned_by_alloc)
        /*002c*/ 	.word	0x00000000


	//----- nvinfo : EIATTR_FRAME_SIZE
	.align		4
.L_25:
        /*0030*/ 	.byte	0x04, 0x11
        /*0032*/ 	.short	(.L_27 - .L_26)
	.align		4
.L_26:
        /*0034*/ 	.word	index@(_ZN7cutlass13device_kernelINS_4gemm6kernel13GemmUniversalIN4cute5tupleIJiiiiEEENS1_10collective13CollectiveMmaINS1_35MainloopSm100TmaUmmaWarpSpecializedILi2ELi2ELi4ENS5_IJNS4_1CILi1EEENSA_ILi4EEESB_EEEEENS5_IJNSA_ILi128EEESF_NSA_ILi64EEEEEENS_6half_tENS5_IJSB_llEEESI_NS5_IJlSB_lEEENS4_8TiledMMAINS4_8MMA_AtomIJNS4_20SM100_MMA_F16BF16_SSISI_SI_fLi128ELi128ELNS4_4UMMA5MajorE1ELSP_0ELNSO_7ScaleInE0ELSQ_0EEEEEENS4_6LayoutINS5_IJSB_SB_SB_EEENS5_IJNSA_ILi0EEESV_SV_EEEEENS5_IJNS4_10UnderscoreESY_SY_EEEEENS4_23SM90_TMA_LOAD_MULTICASTENS4_14ComposedLayoutINS4_7SwizzleILi3ELi4ELi3EEENS4_18smem_ptr_flag_bitsILi16EEENST_INS5_IJSG_NSA_ILi8EEEEEENS5_IJSB_SG_EEEEEEEvNS4_8identityENS4_13SM90_TMA_LOADENS12_IS14_S16_NST_INS5_IJS17_SG_EEENS5_IJSG_SB_EEEEEEEvS1C_EENS_8epilogue10collective18CollectiveEpilogueINS1J_23Sm100TmaWarpSpecializedILi4ELi2ELi32ELb1ELb0EEEJSH_NS5_IJNST_ISF_SB_EENST_INSA_ILi32EEESB_EEEEESI_SK_SI_SK_NS1J_6fusion15FusionCallbacksIS1N_NS1S_17LinearCombinationISI_fSI_fLNS_15FloatRoundStyleE2EEESH_S1R_JEEENS4_5SM1004TMEM4LOAD26SM100_TMEM_LOAD_32dp32b32xES1D_NS12_INS13_ILi2ELi4ELi3EEES16_NST_INS5_IJS17_S1P_EEENS5_IJS1P_SB_EEEEEEENS4_39AutoVectorizingCopyWithAssumedAlignmentILi128EEENS4_14SM90_TMA_STOREES26_S28_S28_EEEvvEEEEvNT_6ParamsE)
        /*0038*/ 	.word	0x00000000


	//----- nvinfo : EIATTR_MIN_STACK_SIZE
	.align		4
.L_27:
        /*003c*/ 	.byte	0x04, 0x12
        /*003e*/ 	.short	(.L_29 - .L_28)
	.align		4
.L_28:
        /*0040*/ 	.word	index@(_ZN7cutlass13device_kernelINS_4gemm6kernel13GemmUniversalIN4cute5tupleIJiiiiEEENS1_10collective13CollectiveMmaINS1_35MainloopSm100TmaUmmaWarpSpecializedILi2ELi2ELi4ENS5_IJNS4_1CILi1EEENSA_ILi4EEESB_EEEEENS5_IJNSA_ILi128EEESF_NSA_ILi64EEEEEENS_6half_tENS5_IJSB_llEEESI_NS5_IJlSB_lEEENS4_8TiledMMAINS4_8MMA_AtomIJNS4_20SM100_MMA_F16BF16_SSISI_SI_fLi128ELi128ELNS4_4UMMA5MajorE1ELSP_0ELNSO_7ScaleInE0ELSQ_0EEEEEENS4_6LayoutINS5_IJSB_SB_SB_EEENS5_IJNSA_ILi0EEESV_SV_EEEEENS5_IJNS4_10UnderscoreESY_SY_EEEEENS4_23SM90_TMA_LOAD_MULTICASTENS4_14ComposedLayoutINS4_7SwizzleILi3ELi4ELi3EEENS4_18smem_ptr_flag_bitsILi16EEENST_INS5_IJSG_NSA_ILi8EEEEEENS5_IJSB_SG_EEEEEEEvNS4_8identityENS4_13SM90_TMA_LOADENS12_IS14_S16_NST_INS5_IJS17_SG_EEENS5_IJSG_SB_EEEEEEEvS1C_EENS_8epilogue10collective18CollectiveEpilogueINS1J_23Sm100TmaWarpSpecializedILi4ELi2ELi32ELb1ELb0EEEJSH_NS5_IJNST_ISF_SB_EENST_INSA_ILi32EEESB_EEEEESI_SK_SI_SK_NS1J_6fusion15FusionCallbacksIS1N_NS1S_17LinearCombinationISI_fSI_fLNS_15FloatRoundStyleE2EEESH_S1R_JEEENS4_5SM1004TMEM4LOAD26SM100_TMEM_LOAD_32dp32b32xES1D_NS12_INS13_ILi2ELi4ELi3EEES16_NST_INS5_IJS17_S1P_EEENS5_IJS1P_SB_EEEEEEENS4_39AutoVectorizingCopyWithAssumedAlignmentILi128EEENS4_14SM90_TMA_STOREES26_S28_S28_EEEvvEEEEvNT_6ParamsE)
        /*0044*/ 	.word	0x00000000
.L_29:


//--------------------- .nv.compat                --------------------------
	.section	.nv.compat,"",@"SHT_CUDA_COMPAT_INFO"
	.align	4
        /*0000*/ 	.byte	0x02, 0x09, 0x01, 0x00, 0x02, 0x02, 0x02, 0x00, 0x02, 0x05, 0x05, 0x00, 0x03, 0x07, 0x01, 0x01
        /*0010*/ 	.byte	0x02, 0x03, 0x01, 0x00, 0x02, 0x06, 0x01, 0x00, 0x04, 0x0b, 0x08, 0x00, 0x09, 0x00, 0x00, 0x00
        /*0020*/ 	.byte	0x00, 0x00, 0x00, 0x00


//--------------------- .nv.info._ZN7cutlass13device_kernelINS_4gemm6kernel13GemmUniversalIN4cute5tupleIJiiiiEEENS1_10collective13CollectiveMmaINS1_35MainloopSm100TmaUmmaWarpSpecializedILi2ELi2ELi4ENS5_IJNS4_1CILi1EEENSA_ILi4EEESB_EEEEENS5_IJNSA_ILi128EEESF_NSA_ILi64EEEEEENS_6half_tENS5_IJSB_llEEESI_NS5_IJlSB_lEEENS4_8TiledMMAINS4_8MMA_AtomIJNS4_20SM100_MMA_F16BF16_SSISI_SI_fLi128ELi128ELNS4_4UMMA5MajorE1ELSP_0ELNSO_7ScaleInE0ELSQ_0EEEEEENS4_6LayoutINS5_IJSB_SB_SB_EEENS5_IJNSA_ILi0EEESV_SV_EEEEENS5_IJNS4_10UnderscoreESY_SY_EEEEENS4_23SM90_TMA_LOAD_MULTICASTENS4_14ComposedLayoutINS4_7SwizzleILi3ELi4ELi3EEENS4_18smem_ptr_flag_bitsILi16EEENST_INS5_IJSG_NSA_ILi8EEEEEENS5_IJSB_SG_EEEEEEEvNS4_8identityENS4_13SM90_TMA_LOADENS12_IS14_S16_NST_INS5_IJS17_SG_EEENS5_IJSG_SB_EEEEEEEvS1C_EENS_8epilogue10collective18CollectiveEpilogueINS1J_23Sm100TmaWarpSpecializedILi4ELi2ELi32ELb1ELb0EEEJSH_NS5_IJNST_ISF_SB_EENST_INSA_ILi32EEESB_EEEEESI_SK_SI_SK_NS1J_6fusion15FusionCallbacksIS1N_NS1S_17LinearCombinationISI_fSI_fLNS_15FloatRoundStyleE2EEESH_S1R_JEEENS4_5SM1004TMEM4LOAD26SM100_TMEM_LOAD_32dp32b32xES1D_NS12_INS13_ILi2ELi4ELi3EEES16_NST_INS5_IJS17_S1P_EEENS5_IJS1P_SB_EEEEEEENS4_39AutoVectorizingCopyWithAssumedAlignmentILi128EEENS4_14SM90_TMA_STOREES26_S28_S28_EEEvvEEEEvNT_6ParamsE --------------------------
	.section	.nv.info._ZN7cutlass13device_kernelINS_4gemm6kernel13GemmUniversalIN4cute5tupleIJiiiiEEENS1_10collective13CollectiveMmaINS1_35MainloopSm100TmaUmmaWarpSpecializedILi2ELi2ELi4ENS5_IJNS4_1CILi1EEENSA_ILi4EEESB_EEEEENS5_IJNSA_ILi128EEESF_NSA_ILi64EEEEEENS_6half_tENS5_IJSB_llEEESI_NS5_IJlSB_lEEENS4_8TiledMMAINS4_8MMA_AtomIJNS4_20SM100_MMA_F16BF16_SSISI_SI_fLi128ELi128ELNS4_4UMMA5MajorE1ELSP_0ELNSO_7ScaleInE0ELSQ_0EEEEEENS4_6LayoutINS5_IJSB_SB_SB_EEENS5_IJNSA_ILi0EEESV_SV_EEEEENS5_IJNS4_10UnderscoreESY_SY_EEEEENS4_23SM90_TMA_LOAD_MULTICASTENS4_14ComposedLayoutINS4_7SwizzleILi3ELi4ELi3EEENS4_18smem_ptr_flag_bitsILi16EEENST_INS5_IJSG_NSA_ILi8EEEEEENS5_IJSB_SG_EEEEEEEvNS4_8identityENS4_13SM90_TMA_LOADENS12_IS14_S16_NST_INS5_IJS17_SG_EEENS5_IJSG_SB_EEEEEEEvS1C_EENS_8epilogue10collective18CollectiveEpilogueINS1J_23Sm100TmaWarpSpecializedILi4ELi2ELi32ELb1ELb0EEEJSH_NS5_IJNST_ISF_SB_EENST_INSA_ILi32EEESB_EEEEESI_SK_SI_SK_NS1J_6fusion15FusionCallbacksIS1N_NS1S_17LinearCombinationISI_fSI_fLNS_15FloatRoundStyleE2EEESH_S1R_JEEENS4_5SM1004TMEM4LOAD26SM100_TMEM_LOAD_32dp32b32xES1D_NS12_INS13_ILi2ELi4ELi3EEES16_NST_INS5_IJS17_S1P_EEENS5_IJS1P_SB_EEEEEEENS4_39AutoVectorizingCopyWithAssumedAlignmentILi128EEENS4_14SM90_TMA_STOREES26_S28_S28_EEEvvEEEEvNT_6ParamsE,"",@"SHT_CUDA_INFO"
	.sectionflags	@""
	.align	4


	//----- nvinfo : EIATTR_CUDA_API_VERSION
	.align		4
        /*0000*/ 	.byte	0x04, 0x37
        /*0002*/ 	.short	(.L_31 - .L_30)
.L_30:
        /*0004*/ 	.word	0x00000082


	//----- nvinfo : EIATTR_KPARAM_INFO
	.align		4
.L_31:
        /*0008*/ 	.byte	0x04, 0x17
        /*000a*/ 	.short	(.L_33 - .L_32)
.L_32:
        /*000c*/ 	.word	0x00000000
        /*0010*/ 	.short	0x0000
        /*0012*/ 	.short	0x0000
        /*0014*/ 	.byte	0x00, 0xf0, 0x01, 0x20


	//----- nvinfo : EIATTR_AT_ENTRY_FRAGMENTS
	.align		4
.L_33:
        /*0018*/ 	.byte	0x04, 0x4f
        /*001a*/ 	.short	(.L_35 - .L_34)


	//   ....[0]....
.L_34:
        /*001c*/ 	.word	0x00000006


	//----- nvinfo : EIATTR_RESERVED_SMEM_USED
	.align		4
.L_35:
        /*0020*/ 	.byte	0x01, 0x41
	.zero		2


	//----- nvinfo : EIATTR_SPARSE_MMA_MASK
	.align		4
        /*0024*/ 	.byte	0x03, 0x50
        /*0026*/ 	.short	0x0000


	//----- nvinfo : EIATTR_TCGEN05_1CTA_USED
	.align		4
        /*0028*/ 	.byte	0x01, 0x51
	.zero		2


	//----- nvinfo : EIATTR_MAXREG_COUNT
	.align		4
        /*002c*/ 	.byte	0x03, 0x1b
        /*002e*/ 	.short	0x00ff


	//----- nvinfo : EIATTR_NUM_BARRIERS
	.align		4
        /*0030*/ 	.byte	0x02, 0x4c
        /*0032*/ 	.byte	0x07
	.zero		1


	//----- nvinfo : EIATTR_EXTERNS
	.align		4
        /*0034*/ 	.byte	0x04, 0x0f
        /*0036*/ 	.short	(.L_37 - .L_36)


	//   ....[0]....
	.align		4
.L_36:
        /*0038*/ 	.word	index@(__assertfail)


	//----- nvinfo : EIATTR_MERCURY_ISA_VERSION
	.align		4
.L_37:
        /*003c*/ 	.byte	0x03, 0x5f
        /*003e*/ 	.short	0x0101


	//----- nvinfo : EIATTR_INT_WARP_WIDE_INSTR_OFFSETS
	.align		4
        /*0040*/ 	.byte	0x04, 0x31
        /*0042*/ 	.short	(.L_39 - .L_38)


	//   ....[0]....
.L_38:
        /*0044*/ 	.word	0x00002140


	//   ....[1]....
        /*0048*/ 	.word	0x00003a80


	//   ....[2]....
        /*004c*/ 	.word	0x00003ab0


	//   ....[3]....
        /*0050*/ 	.word	0x00003b00


	//   ....[4]....
        /*0054*/ 	.word	0x000043f0


	//   ....[5]....
        /*0058*/ 	.word	0x00004440


	//   ....[6]....
        /*005c*/ 	.word	0x00004530


	//   ....[7]....
        /*0060*/ 	.word	0x000045a0


	//   ....[8]....
        /*0064*/ 	.word	0x000046b0


	//   ....[9]....
        /*0068*/ 	.word	0x00004740


	//   ....[10]....
        /*006c*/ 	.word	0x00004910


	//   ....[11]....
        /*0070*/ 	.word	0x00004a50


	//----- nvinfo : EIATTR_COOP_GROUP_MASK_REGIDS
	.align		4
.L_39:
        /*0074*/ 	.byte	0x04, 0x29
        /*0076*/ 	.short	(.L_41 - .L_40)


	//   ....[0]....
.L_40:
        /*0078*/ 	.word	0xffffffff


	//   ....[1]....
        /*007c*/ 	.word	0xffffffff


	//   ....[2]....
        /*0080*/ 	.word	0xffffffff


	//   ....[3]....
        /*0084*/ 	.word	0xffffffff


	//   ....[4]....
        /*0088*/ 	.word	0xffffffff


	//   ....[5]....
        /*008c*/ 	.word	0xffffffff


	//   ....[6]....
        /*0090*/ 	.word	0xffffffff


	//   ....[7]....
        /*0094*/ 	.word	0xffffffff


	//   ....[8]....
        /*0098*/ 	.word	0xffffffff


	//   ....[9]....
        /*009c*/ 	.word	0xffffffff


	//   ....[10]....
        /*00a0*/ 	.word	0xffffffff


	//   ....[11]....
        /*00a4*/ 	.word	0xffffffff


	//   ....[12]....
        /*00a8*/ 	.word	0xffffffff


	//   ....[13]....
        /*00ac*/ 	.word	0xffffffff


	//----- nvinfo : EIATTR_COOP_GROUP_INSTR_OFFSETS
	.align		4
.L_41:
        /*00b0*/ 	.byte	0x04, 0x28
        /*00b2*/ 	.short	(.L_43 - .L_42)


	//   ....[0]....
.L_42:
        /*00b4*/ 	.word	0x00000090


	//   ....[1]....
        /*00b8*/ 	.word	0x000004d0


	//   ....[2]....
        /*00bc*/ 	.word	0x00000640


	//   ....[3]....
        /*00c0*/ 	.word	0x000007e0


	//   ....[4]....
        /*00c4*/ 	.word	0x000008e0


	//   ....[5]....
        /*00c8*/ 	.word	0x00000a50


	//   ....[6]....
        /*00cc*/ 	.word	0x00000bf0


	//   ....[7]....
        /*00d0*/ 	.word	0x00000da0


	//   ....[8]....
        /*00d4*/ 	.word	0x00002020


	//   ....[9]....
        /*00d8*/ 	.word	0x00002ce0


	//   ....[10]....
        /*00dc*/ 	.word	0x00002ef0


	//   ....[11]....
        /*00e0*/ 	.word	0x00002f20


	//   ....[12]....
        /*00e4*/ 	.word	0x00003970


	//   ....[13]....
        /*00e8*/ 	.word	0x00003ba0


	//----- nvinfo : EIATTR_VRC_CTA_INIT_COUNT
	.align		4
.L_43:
        /*00ec*/ 	.byte	0x02, 0x4a
        /*00ee*/ 	.byte	0x80
	.zero		1


	//----- nvinfo : EIATTR_SYSCALL_OFFSETS
	.align		4
        /*00f0*/ 	.byte	0x04, 0x46
        /*00f2*/ 	.short	(.L_45 - .L_44)


	//   ....[0]....
.L_44:
        /*00f4*/ 	.word	0x000054f0


	//   ....[1]....
        /*00f8*/ 	.word	0x000055e0


	//   ....[2]....
        /*00fc*/ 	.word	0x00005d50


	//   ....[3]....
        /*0100*/ 	.word	0x000069d0


	//   ....[4]....
        /*0104*/ 	.word	0x00007620


	//   ....[5]....
        /*0108*/ 	.word	0x00008270


	//----- nvinfo : EIATTR_MBARRIER_INSTR_OFFSETS
	.align		4
.L_45:
        /*010c*/ 	.byte	0x04, 0x39
        /*010e*/ 	.short	(.L_47 - .L_46)


	//   ....[0]....
.L_46:
        /*0110*/ 	.word	0x000005f0
        /*0114*/ 	.word	0x000000ff
        /*0118*/ 	.word	0x00000000
        /*011c*/ 	.short	0x0100
        /*011e*/ 	.byte	0x08
	.zero		1


	//   ....[1]....
        /*0120*/ 	.word	0x00000600
        /*0124*/ 	.word	0x000000ff
        /*0128*/ 	.word	0x00000010
        /*012c*/ 	.short	0x0100
        /*012e*/ 	.byte	0x08
	.zero		1


	//   ....[2]....
        /*0130*/ 	.word	0x00000610
        /*0134*/ 	.word	0x000000ff
        /*0138*/ 	.word	0x00000008
        /*013c*/ 	.short	0x0100
        /*013e*/ 	.byte	0x08
	.zero		1


	//   ....[3]....
        /*0140*/ 	.word	0x00000620
        /*0144*/ 	.word	0x000000ff
        /*0148*/ 	.word	0x00000018
        /*014c*/ 	.short	0x0100
        /*014e*/ 	.byte	0x08
	.zero		1


	//   ....[4]....
        /*0150*/ 	.word	0x00000750
        /*0154*/ 	.word	0x000000ff
        /*0158*/ 	.word	0x00000020
        /*015c*/ 	.short	0x0100
        /*015e*/ 	.byte	0x08
	.zero		1


	//   ....[5]....
        /*0160*/ 	.word	0x00000760
        /*0164*/ 	.word	0x000000ff
        /*0168*/ 	.word	0x00000040
        /*016c*/ 	.short	0x0100
        /*016e*/ 	.byte	0x08
	.zero		1


	//   ....[6]....
        /*0170*/ 	.word	0x00000770
        /*0174*/ 	.word	0x000000ff
        /*0178*/ 	.word	0x00000028
        /*017c*/ 	.short	0x0100
        /*017e*/ 	.byte	0x08
	.zero		1


	//   ....[7]....
        /*0180*/ 	.word	0x00000780
        /*0184*/ 	.word	0x000000ff
        /*0188*/ 	.word	0x00000048
        /*018c*/ 	.short	0x0100
        /*018e*/ 	.byte	0x08
	.zero		1


	//   ....[8]....
        /*0190*/ 	.word	0x00000790
        /*0194*/ 	.word	0x000000ff
        /*0198*/ 	.word	0x00000030
        /*019c*/ 	.short	0x0100
        /*019e*/ 	.byte	0x08
	.zero		1


	//   ....[9]....
        /*01a0*/ 	.word	0x000007a0
        /*01a4*/ 	.word	0x000000ff
        /*01a8*/ 	.word	0x00000050
        /*01ac*/ 	.short	0x0100
        /*01ae*/ 	.byte	0x08
	.zero		1


	//   ....[10]....
        /*01b0*/ 	.word	0x000007b0
        /*01b4*/ 	.word	0x000000ff
        /*01b8*/ 	.word	0x00000038
        /*01bc*/ 	.short	0x0100
        /*01be*/ 	.byte	0x08
	.zero		1


	//   ....[11]....
        /*01c0*/ 	.word	0x000007c0
        /*01c4*/ 	.word	0x000000ff
        /*01c8*/ 	.word	0x00000058
        /*01cc*/ 	.short	0x0100
        /*01ce*/ 	.byte	0x08
	.zero		1


	//   ....[12]....
        /*01d0*/ 	.word	0x000008b0
        /*01d4*/ 	.word	0x000000ff
        /*01d8*/ 	.word	0x00000060
        /*01dc*/ 	.short	0x0100
        /*01de*/ 	.byte	0x06
	.zero		1


	//   ....[13]....
        /*01e0*/ 	.word	0x000008c0
        /*01e4*/ 	.word	0x000000ff
        /*01e8*/ 	.word	0x00000068
        /*01ec*/ 	.short	0x0100
        /*01ee*/ 	.byte	0x06
	.zero		1


	//   ....[14]....
        /*01f0*/ 	.word	0x00000a00
        /*01f4*/ 	.word	0x000000ff
        /*01f8*/ 	.word	0x00000070
        /*01fc*/ 	.short	0x0100
        /*01fe*/ 	.byte	0x06
	.zero		1


	//   ....[15]....
        /*0200*/ 	.word	0x00000a10
        /*0204*/ 	.word	0x000000ff
        /*0208*/ 	.word	0x00000080
        /*020c*/ 	.short	0x0100
        /*020e*/ 	.byte	0x06
	.zero		1


	//   ....[16]....
        /*0210*/ 	.word	0x00000a20
        /*0214*/ 	.word	0x000000ff
        /*0218*/ 	.word	0x00000078
        /*021c*/ 	.short	0x0100
        /*021e*/ 	.byte	0x06
	.zero		1


	//   ....[17]....
        /*0220*/ 	.word	0x00000a30
        /*0224*/ 	.word	0x000000ff
        /*0228*/ 	.word	0x00000088
        /*022c*/ 	.short	0x0100
        /*022e*/ 	.byte	0x06
	.zero		1


	//   ....[18]....
        /*0230*/ 	.word	0x00000b60
        /*0234*/ 	.word	0x000000ff
        /*0238*/ 	.word	0x00000090
        /*023c*/ 	.short	0x0100
        /*023e*/ 	.byte	0x08
	.zero		1


	//   ....[19]....
        /*0240*/ 	.word	0x00000b70
        /*0244*/ 	.word	0x000000ff
        /*0248*/ 	.word	0x000000b0
        /*024c*/ 	.short	0x0100
        /*024e*/ 	.byte	0x08
	.zero		1


	//   ....[20]....
        /*0250*/ 	.word	0x00000b80
        /*0254*/ 	.word	0x000000ff
        /*0258*/ 	.word	0x00000098
        /*025c*/ 	.short	0x0100
        /*025e*/ 	.byte	0x08
	.zero		1


	//   ....[21]....
        /*0260*/ 	.word	0x00000b90
        /*0264*/ 	.word	0x000000ff
        /*0268*/ 	.word	0x000000b8
        /*026c*/ 	.short	0x0100
        /*026e*/ 	.byte	0x08
	.zero		1


	//   ....[22]....
        /*0270*/ 	.word	0x00000ba0
        /*0274*/ 	.word	0x000000ff
        /*0278*/ 	.word	0x000000a0
        /*027c*/ 	.short	0x0100
        /*027e*/ 	.byte	0x08
	.zero		1


	//   ....[23]....
        /*0280*/ 	.word	0x00000bb0
        /*0284*/ 	.word	0x000000ff
        /*0288*/ 	.word	0x000000c0
        /*028c*/ 	.short	0x0100
        /*028e*/ 	.byte	0x08
	.zero		1


	//   ....[24]....
        /*0290*/ 	.word	0x00000bc0
        /*0294*/ 	.word	0x000000ff
        /*0298*/ 	.word	0x000000a8
        /*029c*/ 	.short	0x0100
        /*029e*/ 	.byte	0x08
	.zero		1


	//   ....[25]....
        /*02a0*/ 	.word	0x00000bd0
        /*02a4*/ 	.word	0x000000ff
        /*02a8*/ 	.word	0x000000c8
        /*02ac*/ 	.short	0x0100
        /*02ae*/ 	.byte	0x08
	.zero		1


	//   ....[26]....
        /*02b0*/ 	.word	0x00000cc0
        /*02b4*/ 	.word	0x000000ff
        /*02b8*/ 	.word	0x000000d0
        /*02bc*/ 	.short	0x0100
        /*02be*/ 	.byte	0x06
	.zero		1


	//   ....[27]....
        /*02c0*/ 	.word	0x00000cd0
        /*02c4*/ 	.word	0x000000ff
        /*02c8*/ 	.word	0x000000e0
        /*02cc*/ 	.short	0x0100
        /*02ce*/ 	.byte	0x06
	.zero		1


	//   ....[28]....
        /*02d0*/ 	.word	0x00000ce0
        /*02d4*/ 	.word	0x000000ff
        /*02d8*/ 	.word	0x000000d8
        /*02dc*/ 	.short	0x0100
        /*02de*/ 	.byte	0x06
	.zero		1


	//   ....[29]....
        /*02e0*/ 	.word	0x00000cf0
        /*02e4*/ 	.word	0x000000ff
        /*02e8*/ 	.word	0x000000e8
        /*02ec*/ 	.short	0x0100
        /*02ee*/ 	.byte	0x06
	.zero		1


	//   ....[30]....
        /*02f0*/ 	.word	0x000017a0
        /*02f4*/ 	.word	0x00000002
        /*02f8*/ 	.word	0x000000e0
        /*02fc*/ 	.short	0x010a
        /*02fe*/ 	.byte	0xff
	.zero		1


	//   ....[31]....
        /*0300*/ 	.word	0x000017d0
        /*0304*/ 	.word	0x00000002
        /*0308*/ 	.word	0x000000d0
        /*030c*/ 	.short	0x0101
        /*030e*/ 	.byte	0xff
	.zero		1


	//   ....[32]....
        /*0310*/ 	.word	0x000018a0
        /*0314*/ 	.word	0x000000ff
        /*0318*/ 	.word	0x00000010
        /*031c*/ 	.short	0x010a
        /*031e*/ 	.byte	0x08
	.zero		1


	//   ....[33]....
        /*0320*/ 	.word	0x00001950
        /*0324*/ 	.word	0x000000ff
        /*0328*/ 	.word	0x00000010
        /*032c*/ 	.short	0x010a
        /*032e*/ 	.byte	0x21
	.zero		1


	//   ....[34]....
        /*0330*/ 	.word	0x00001ae0
        /*0334*/ 	.word	0x000000ff
        /*0338*/ 	.word	0x00000010
        /*033c*/ 	.short	0x010a
        /*033e*/ 	.byte	0x08
	.zero		1


	//   ....[35]....
        /*0340*/ 	.word	0x00001c60
        /*0344*/ 	.word	0x000000ff
        /*0348*/ 	.word	0x00000068
        /*034c*/ 	.short	0x0101
        /*034e*/ 	.byte	0x05
	.zero		1


	//   ....[36]....
        /*0350*/ 	.word	0x00001c80
        /*0354*/ 	.word	0x000000ff
        /*0358*/ 	.word	0x00000010
        /*035c*/ 	.short	0x010a
        /*035e*/ 	.byte	0x08
	.zero		1


	//   ....[37]....
        /*0360*/ 	.word	0x00001d10
        /*0364*/ 	.word	0x000000ff
        /*0368*/ 	.word	0x00000010
        /*036c*/ 	.short	0x010a
        /*036e*/ 	.byte	0x19
	.zero		1


	//   ....[38]....
        /*0370*/ 	.word	0x00001ea0
        /*0374*/ 	.word	0x000000ff
        /*0378*/ 	.word	0x00000010
        /*037c*/ 	.short	0x010a
        /*037e*/ 	.byte	0x08
	.zero		1


	//   ....[39]....
        /*0380*/ 	.word	0x00002050
        /*0384*/ 	.word	0x00000002
        /*0388*/ 	.word	0x00000070
        /*038c*/ 	.short	0x010a
        /*038e*/ 	.byte	0xff
	.zero		1


	//   ....[40]....
        /*0390*/ 	.word	0x00002110
        /*0394*/ 	.word	0x00000002
        /*0398*/ 	.word	0x00000000
        /*039c*/ 	.short	0x0101
        /*039e*/ 	.byte	0xff
	.zero		1


	//   ....[41]....
        /*03a0*/ 	.word	0x00002670
        /*03a4*/ 	.word	0x000000ff
        /*03a8*/ 	.word	0x00000000
        /*03ac*/ 	.short	0x010a
        /*03ae*/ 	.byte	0x04
	.zero		1


	//   ....[42]....
        /*03b0*/ 	.word	0x00002710
        /*03b4*/ 	.word	0x00000000
        /*03b8*/ 	.word	0x00000000
        /*03bc*/ 	.short	0x010a
        /*03be*/ 	.byte	0xff
	.zero		1


	//   ....[43]....
        /*03c0*/ 	.word	0x00002840
        /*03c4*/ 	.word	0x00000000
        /*03c8*/ 	.word	0x000000d0
        /*03cc*/ 	.short	0x010a
        /*03ce*/ 	.byte	0xff
	.zero		1


	//   ....[44]....
        /*03d0*/ 	.word	0x000028b0
        /*03d4*/ 	.word	0x00000000
        /*03d8*/ 	.word	0x00000000
        /*03dc*/ 	.short	0x0101
        /*03de*/ 	.byte	0xff
	.zero		1


	//   ....[45]....
        /*03e0*/ 	.word	0x000028d0
        /*03e4*/ 	.word	0x000000ff
        /*03e8*/ 	.word	0x00000080
        /*03ec*/ 	.short	0x010a
        /*03ee*/ 	.byte	0x05
	.zero		1


	//   ....[46]....
        /*03f0*/ 	.word	0x000029f0
        /*03f4*/ 	.word	0x00000000
        /*03f8*/ 	.word	0x00000070
        /*03fc*/ 	.short	0x010a
        /*03fe*/ 	.byte	0xff
	.zero		1


	//   ....[47]....
        /*0400*/ 	.word	0x00002af0
        /*0404*/ 	.word	0x00000000
        /*0408*/ 	.word	0x00000000
        /*040c*/ 	.short	0x0101
        /*040e*/ 	.byte	0xff
	.zero		1


	//   ....[48]....
        /*0410*/ 	.word	0x00002b80
        /*0414*/ 	.word	0x000000ff
        /*0418*/ 	.word	0x00000080
        /*041c*/ 	.short	0x0106
        /*041e*/ 	.byte	0x05
	.zero		1


	//   ....[49]....
        /*0420*/ 	.word	0x00002ba0
        /*0424*/ 	.word	0x000000ff
        /*0428*/ 	.word	0x00000080
        /*042c*/ 	.short	0x010a
        /*042e*/ 	.byte	0x05
	.zero		1


	//   ....[50]....
        /*0430*/ 	.word	0x00002c30
        /*0434*/ 	.word	0x000000ff
        /*0438*/ 	.word	0x00000080
        /*043c*/ 	.short	0x0106
        /*043e*/ 	.byte	0x04
	.zero		1


	//   ....[51]....
        /*0440*/ 	.word	0x00002c70
        /*0444*/ 	.word	0x00000000
        /*0448*/ 	.word	0x00000080
        /*044c*/ 	.short	0x010a
        /*044e*/ 	.byte	0xff
	.zero		1


	//   ....[52]....
        /*0450*/ 	.word	0x000031c0
        /*0454*/ 	.word	0x00000000
        /*0458*/ 	.word	0x00000070
        /*045c*/ 	.short	0x010a
        /*045e*/ 	.byte	0xff
	.zero		1


	//   ....[53]....
        /*0460*/ 	.word	0x000032d0
        /*0464*/ 	.word	0x00000003
        /*0468*/ 	.word	0x00000000
        /*046c*/ 	.short	0x0101
        /*046e*/ 	.byte	0xff
	.zero		1


	//   ....[54]....
        /*0470*/ 	.word	0x000032e0
        /*0474*/ 	.word	0x000000ff
        /*0478*/ 	.word	0x00000000
        /*047c*/ 	.short	0x010a
        /*047e*/ 	.byte	0x06
	.zero		1


	//   ....[55]....
        /*0480*/ 	.word	0x00003300
        /*0484*/ 	.word	0x000000ff
        /*0488*/ 	.word	0x000000b0
        /*048c*/ 	.short	0x010a
        /*048e*/ 	.byte	0x07
	.zero		1


	//   ....[56]....
        /*0490*/ 	.word	0x000033d0
        /*0494*/ 	.word	0x000000ff
        /*0498*/ 	.word	0x00000000
        /*049c*/ 	.short	0x010a
        /*049e*/ 	.byte	0x06
	.zero		1


	//   ....[57]....
        /*04a0*/ 	.word	0x00003500
        /*04a4*/ 	.word	0x000000ff
        /*04a8*/ 	.word	0x00000000
        /*04ac*/ 	.short	0x010a
        /*04ae*/ 	.byte	0x1a
	.zero		1


	//   ....[58]....
        /*04b0*/ 	.word	0x000037a0
        /*04b4*/ 	.word	0x000000ff
        /*04b8*/ 	.word	0x00000000
        /*04bc*/ 	.short	0x010a
        /*04be*/ 	.byte	0x06
	.zero		1


	//   ....[59]....
        /*04c0*/ 	.word	0x00003830
        /*04c4*/ 	.word	0x000000ff
        /*04c8*/ 	.word	0x00000000
        /*04cc*/ 	.short	0x010a
        /*04ce*/ 	.byte	0x06
	.zero		1


	//   ....[60]....
        /*04d0*/ 	.word	0x000038c0
        /*04d4*/ 	.word	0x000000ff
        /*04d8*/ 	.word	0x00000000
        /*04dc*/ 	.short	0x010a
        /*04de*/ 	.byte	0x06
	.zero		1


	//   ....[61]....
        /*04e0*/ 	.word	0x00003950
        /*04e4*/ 	.word	0x000000ff
        /*04e8*/ 	.word	0x00000000
        /*04ec*/ 	.short	0x010a
        /*04ee*/ 	.byte	0x07
	.zero		1


	//   ....[62]....
        /*04f0*/ 	.word	0x00003d90
        /*04f4*/ 	.word	0x00000000
        /*04f8*/ 	.word	0x00000070
        /*04fc*/ 	.short	0x010a
        /*04fe*/ 	.byte	0xff
	.zero		1


	//   ....[63]....
        /*0500*/ 	.word	0x00003e50
        /*0504*/ 	.word	0x00000000
        /*0508*/ 	.word	0x00000000
        /*050c*/ 	.short	0x0101
        /*050e*/ 	.byte	0xff
	.zero		1


	//   ....[64]....
        /*0510*/ 	.word	0x00004170
        /*0514*/ 	.word	0x000000ff
        /*0518*/ 	.word	0x00000068
        /*051c*/ 	.short	0x010a
        /*051e*/ 	.byte	0x04
	.zero		1


	//   ....[65]....
        /*0520*/ 	.word	0x00004370
        /*0524*/ 	.word	0x000000ff
        /*0528*/ 	.word	0x00000040
        /*052c*/ 	.short	0x010a
        /*052e*/ 	.byte	0x04
	.zero		1


	//   ....[66]....
        /*0530*/ 	.word	0x000044e0
        /*0534*/ 	.word	0x000000ff
        /*0538*/ 	.word	0x00000020
        /*053c*/ 	.short	0x010b
        /*053e*/ 	.byte	0x04
	.zero		1


	//   ....[67]....
        /*0540*/ 	.word	0x000044f0
        /*0544*/ 	.word	0x000000ff
        /*0548*/ 	.word	0x00000000
        /*054c*/ 	.short	0x0101
        /*054e*/ 	.byte	0x06
	.zero		1


	//   ....[68]....
        /*0550*/ 	.word	0x00004500
        /*0554*/ 	.word	0x000000ff
        /*0558*/ 	.word	0x00000048
        /*055c*/ 	.short	0x010a
        /*055e*/ 	.byte	0x04
	.zero		1


	//   ....[69]....
        /*0560*/ 	.word	0x00004650
        /*0564*/ 	.word	0x000000ff
        /*0568*/ 	.word	0x00000028
        /*056c*/ 	.short	0x010b
        /*056e*/ 	.byte	0x04
	.zero		1


	//   ....[70]....
        /*0570*/ 	.word	0x00004660
        /*0574*/ 	.word	0x000000ff
        /*0578*/ 	.word	0x00000000
        /*057c*/ 	.short	0x0101
        /*057e*/ 	.byte	0x06
	.zero		1


	//   ....[71]....
        /*0580*/ 	.word	0x00004670
        /*0584*/ 	.word	0x000000ff
        /*0588*/ 	.word	0x00000050
        /*058c*/ 	.short	0x010a
        /*058e*/ 	.byte	0x04
	.zero		1


	//   ....[72]....
        /*0590*/ 	.word	0x000047f0
        /*0594*/ 	.word	0x000000ff
        /*0598*/ 	.word	0x00000030
        /*059c*/ 	.short	0x010b
        /*059e*/ 	.byte	0x04
	.zero		1


	//   ....[73]....
        /*05a0*/ 	.word	0x00004830
        /*05a4*/ 	.word	0x000000ff
        /*05a8*/ 	.word	0x00000000
        /*05ac*/ 	.short	0x0101
        /*05ae*/ 	.byte	0x06
	.zero		1


	//   ....[74]....
        /*05b0*/ 	.word	0x00004870
        /*05b4*/ 	.word	0x000000ff
        /*05b8*/ 	.word	0x00000058
        /*05bc*/ 	.short	0x010a
        /*05be*/ 	.byte	0x04
	.zero		1


	//   ....[75]....
        /*05c0*/ 	.word	0x00004ab0
        /*05c4*/ 	.word	0x000000ff
        /*05c8*/ 	.word	0x00000038
        /*05cc*/ 	.short	0x010b
        /*05ce*/ 	.byte	0x04
	.zero		1


	//   ....[76]....
        /*05d0*/ 	.word	0x00004ad0
        /*05d4*/ 	.word	0x000000ff
        /*05d8*/ 	.word	0x00000000
        /*05dc*/ 	.short	0x0101
        /*05de*/ 	.byte	0x05
	.zero		1


	//   ....[77]....
        /*05e0*/ 	.word	0x00004b00
        /*05e4*/ 	.word	0x000000ff
        /*05e8*/ 	.word	0x00000040
        /*05ec*/ 	.short	0x010a
        /*05ee*/ 	.byte	0x04
	.zero		1


	//   ....[78]....
        /*05f0*/ 	.word	0x00004b20
        /*05f4*/ 	.word	0x000000ff
        /*05f8*/ 	.word	0x00000048
        /*05fc*/ 	.short	0x010a
        /*05fe*/ 	.byte	0x04
	.zero		1


	//   ....[79]....
        /*0600*/ 	.word	0x00004b40
        /*0604*/ 	.word	0x000000ff
        /*0608*/ 	.word	0x00000050
        /*060c*/ 	.short	0x010a
        /*060e*/ 	.byte	0x04
	.zero		1


	//   ....[80]....
        /*0610*/ 	.word	0x00004b80
        /*0614*/ 	.word	0x00000000
        /*0618*/ 	.word	0x00000058
        /*061c*/ 	.short	0x010a
        /*061e*/ 	.byte	0xff
	.zero		1


	//   ....[81]....
        /*0620*/ 	.word	0x00004eb0
        /*0624*/ 	.word	0x00000000
        /*0628*/ 	.word	0x00000070
        /*062c*/ 	.short	0x010a
        /*062e*/ 	.byte	0xff
	.zero		1


	//   ....[82]....
        /*0630*/ 	.word	0x00004fc0
        /*0634*/ 	.word	0x00000000
        /*0638*/ 	.word	0x00000000
        /*063c*/ 	.short	0x0101
        /*063e*/ 	.byte	0xff
	.zero		1


	//   ....[83]....
        /*0640*/ 	.word	0x00005a10
        /*0644*/ 	.word	0x000000ff
        /*0648*/ 	.word	0x00000020
        /*064c*/ 	.short	0x010a
        /*064e*/ 	.byte	0x30
	.zero		1


	//   ....[84]....
        /*0650*/ 	.word	0x00005a50
        /*0654*/ 	.word	0x00000040
        /*0658*/ 	.word	0x00000090
        /*065c*/ 	.short	0x010a
        /*065e*/ 	.byte	0xff
	.zero		1


	//   ....[85]....
        /*0660*/ 	.word	0x00005b40
        /*0664*/ 	.word	0x000000ff
        /*0668*/ 	.word	0x00000020
        /*066c*/ 	.short	0x010a
        /*066e*/ 	.byte	0x30
	.zero		1


	//   ....[86]....
        /*0670*/ 	.word	0x00005c30
        /*0674*/ 	.word	0x00000040
        /*0678*/ 	.word	0x00000090
        /*067c*/ 	.short	0x010a
        /*067e*/ 	.byte	0xff
	.zero		1


	//   ....[87]....
        /*0680*/ 	.word	0x00006700
        /*0684*/ 	.word	0x00000000
        /*0688*/ 	.word	0x00000000
        /*068c*/ 	.short	0x0101
        /*068e*/ 	.byte	0xff
	.zero		1


	//   ....[88]....
        /*0690*/ 	.word	0x00006710
        /*0694*/ 	.word	0x00000002
        /*0698*/ 	.word	0x00000020
        /*069c*/ 	.short	0x010a
        /*069e*/ 	.byte	0xff
	.zero		1


	//   ....[89]....
        /*06a0*/ 	.word	0x000067f0
        /*06a4*/ 	.word	0x00000002
        /*06a8*/ 	.word	0x00000020
        /*06ac*/ 	.short	0x010a
        /*06ae*/ 	.byte	0xff
	.zero		1


	//   ....[90]....
        /*06b0*/ 	.word	0x00007350
        /*06b4*/ 	.word	0x00000048
        /*06b8*/ 	.word	0x00000000
        /*06bc*/ 	.short	0x0101
        /*06be*/ 	.byte	0xff
	.zero		1


	//   ....[91]....
        /*06c0*/ 	.word	0x00007370
        /*06c4*/ 	.word	0x00000000
        /*06c8*/ 	.word	0x00000020
        /*06cc*/ 	.short	0x010a
        /*06ce*/ 	.byte	0xff
	.zero		1


	//   ....[92]....
        /*06d0*/ 	.word	0x00007440
        /*06d4*/ 	.word	0x00000000
        /*06d8*/ 	.word	0x00000020
        /*06dc*/ 	.short	0x010a
        /*06de*/ 	.byte	0xff
	.zero		1


	//   ....[93]....
        /*06e0*/ 	.word	0x00007fa0
        /*06e4*/ 	.word	0x00000048
        /*06e8*/ 	.word	0x00000000
        /*06ec*/ 	.short	0x0101
        /*06ee*/ 	.byte	0xff
	.zero		1


	//   ....[94]....
        /*06f0*/ 	.word	0x00007fc0
        /*06f4*/ 	.word	0x00000000
        /*06f8*/ 	.word	0x00000020
        /*06fc*/ 	.short	0x010a
        /*06fe*/ 	.byte	0xff
	.zero		1


	//   ....[95]....
        /*0700*/ 	.word	0x00008090
        /*0704*/ 	.word	0x00000000
        /*0708*/ 	.word	0x00000020
        /*070c*/ 	.short	0x010a
        /*070e*/ 	.byte	0xff
	.zero		1


	//   ....[96]....
        /*0710*/ 	.word	0x000083d0
        /*0714*/ 	.word	0x000000ff
        /*0718*/ 	.word	0x00000000
        /*071c*/ 	.short	0x0101
        /*071e*/ 	.byte	0x05
	.zero		1


	//   ....[97]....
        /*0720*/ 	.word	0x00008c50
        /*0724*/ 	.word	0x00000000
        /*0728*/ 	.word	0x00000000
        /*072c*/ 	.short	0x0101
        /*072e*/ 	.byte	0xff
	.zero		1


	//   ....[98]....
        /*0730*/ 	.word	0x00008ec0
        /*0734*/ 	.word	0x000000ff
        /*0738*/ 	.word	0x00000000
        /*073c*/ 	.short	0x0101
        /*073e*/ 	.byte	0x04
	.zero		1


	//   ....[99]....
        /*0740*/ 	.word	0x00008ee0
        /*0744*/ 	.word	0x00000002
        /*0748*/ 	.word	0x000000e0
        /*074c*/ 	.short	0x010a
        /*074e*/ 	.byte	0xff
	.zero		1


	//   ....[100]....
        /*0750*/ 	.word	0x00008f40
        /*0754*/ 	.word	0x00000002
        /*0758*/ 	.word	0x00000010
        /*075c*/ 	.short	0x010a
        /*075e*/ 	.byte	0xff
	.zero		1


	//   ....[101]....
        /*0760*/ 	.word	0x00008fa0
        /*0764*/ 	.word	0x00000002
        /*0768*/ 	.word	0x00000010
        /*076c*/ 	.short	0x010a
        /*076e*/ 	.byte	0xff
	.zero		1


	//   ....[102]....
        /*0770*/ 	.word	0x00008ff0
        /*0774*/ 	.word	0x00000002
        /*0778*/ 	.word	0x00000070
        /*077c*/ 	.short	0x010a
        /*077e*/ 	.byte	0xff
	.zero		1


	//   ....[103]....
        /*0780*/ 	.word	0x00009050
        /*0784*/ 	.word	0x00000000
        /*0788*/ 	.word	0x00000000
        /*078c*/ 	.short	0x010a
        /*078e*/ 	.byte	0xff
	.zero		1


	//   ....[104]....
        /*0790*/ 	.word	0x000090a0
        /*0794*/ 	.word	0x00000000
        /*0798*/ 	.word	0x000000d0
        /*079c*/ 	.short	0x010a
        /*079e*/ 	.byte	0xff
	.zero		1


	//   ....[105]....
        /*07a0*/ 	.word	0x00009100
        /*07a4*/ 	.word	0x00000000
        /*07a8*/ 	.word	0x00000080
        /*07ac*/ 	.short	0x010a
        /*07ae*/ 	.byte	0xff
	.zero		1


	//   ....[106]....
        /*07b0*/ 	.word	0x00009150
        /*07b4*/ 	.word	0x00000000
        /*07b8*/ 	.word	0x00000070
        /*07bc*/ 	.short	0x010a
        /*07be*/ 	.byte	0xff
	.zero		1


	//   ....[107]....
        /*07c0*/ 	.word	0x000091b0
        /*07c4*/ 	.word	0x00000000
        /*07c8*/ 	.word	0x00000080
        /*07cc*/ 	.short	0x010a
        /*07ce*/ 	.byte	0xff
	.zero		1


	//   ....[108]....
        /*07d0*/ 	.word	0x00009200
        /*07d4*/ 	.word	0x00000000
        /*07d8*/ 	.word	0x00000070
        /*07dc*/ 	.short	0x010a
        /*07de*/ 	.byte	0xff
	.zero		1


	//   ....[109]....
        /*07e0*/ 	.word	0x00009260
        /*07e4*/ 	.word	0x00000002
        /*07e8*/ 	.word	0x000000b0
        /*07ec*/ 	.short	0x010a
        /*07ee*/ 	.byte	0xff
	.zero		1


	//   ....[110]....
        /*07f0*/ 	.word	0x000092c0
        /*07f4*/ 	.word	0x00000000
        /*07f8*/ 	.word	0x00000000
        /*07fc*/ 	.short	0x010a
        /*07fe*/ 	.byte	0xff
	.zero		1


	//   ....[111]....
        /*0800*/ 	.word	0x00009320
        /*0804*/ 	.word	0x00000000
        /*0808*/ 	.word	0x00000000
        /*080c*/ 	.short	0x010a
        /*080e*/ 	.byte	0xff
	.zero		1


	//   ....[112]....
        /*0810*/ 	.word	0x00009380
        /*0814*/ 	.word	0x00000000
        /*0818*/ 	.word	0x00000000
        /*081c*/ 	.short	0x010a
        /*081e*/ 	.byte	0xff
	.zero		1


	//   ....[113]....
        /*0820*/ 	.word	0x000093e0
        /*0824*/ 	.word	0x00000000
        /*0828*/ 	.word	0x00000000
        /*082c*/ 	.short	0x010a
        /*082e*/ 	.byte	0xff
	.zero		1


	//   ....[114]....
        /*0830*/ 	.word	0x00009440
        /*0834*/ 	.word	0x00000000
        /*0838*/ 	.word	0x00000000
        /*083c*/ 	.short	0x010a
        /*083e*/ 	.byte	0xff
	.zero		1


	//   ....[115]....
        /*0840*/ 	.word	0x00009490
        /*0844*/ 	.word	0x00000000
        /*0848*/ 	.word	0x00000070
        /*084c*/ 	.short	0x010a
        /*084e*/ 	.byte	0xff
	.zero		1


	//   ....[116]....
        /*0850*/ 	.word	0x000094f0
        /*0854*/ 	.word	0x00000000
        /*0858*/ 	.word	0x00000068
        /*085c*/ 	.short	0x010a
        /*085e*/ 	.byte	0xff
	.zero		1


	//   ....[117]....
        /*0860*/ 	.word	0x00009550
        /*0864*/ 	.word	0x00000000
        /*0868*/ 	.word	0x00000040
        /*086c*/ 	.short	0x010a
        /*086e*/ 	.byte	0xff
	.zero		1


	//   ....[118]....
        /*0870*/ 	.word	0x000095b0
        /*0874*/ 	.word	0x00000000
        /*0878*/ 	.word	0x00000048
        /*087c*/ 	.short	0x010a
        /*087e*/ 	.byte	0xff
	.zero		1


	//   ....[119]....
        /*0880*/ 	.word	0x00009610
        /*0884*/ 	.word	0x00000000
        /*0888*/ 	.word	0x00000050
        /*088c*/ 	.short	0x010a
        /*088e*/ 	.byte	0xff
	.zero		1


	//   ....[120]....
        /*0890*/ 	.word	0x00009670
        /*0894*/ 	.word	0x00000000
        /*0898*/ 	.word	0x00000058
        /*089c*/ 	.short	0x010a
        /*089e*/ 	.byte	0xff
	.zero		1


	//   ....[121]....
        /*08a0*/ 	.word	0x000096d0
        /*08a4*/ 	.word	0x00000000
        /*08a8*/ 	.word	0x00000040
        /*08ac*/ 	.short	0x010a
        /*08ae*/ 	.byte	0xff
	.zero		1


	//   ....[122]....
        /*08b0*/ 	.word	0x00009730
        /*08b4*/ 	.word	0x00000000
        /*08b8*/ 	.word	0x00000048
        /*08bc*/ 	.short	0x010a
        /*08be*/ 	.byte	0xff
	.zero		1


	//   ....[123]....
        /*08c0*/ 	.word	0x00009790
        /*08c4*/ 	.word	0x00000000
        /*08c8*/ 	.word	0x00000050
        /*08cc*/ 	.short	0x010a
        /*08ce*/ 	.byte	0xff
	.zero		1


	//   ....[124]....
        /*08d0*/ 	.word	0x000097e0
        /*08d4*/ 	.word	0x00000000
        /*08d8*/ 	.word	0x00000070
        /*08dc*/ 	.short	0x010a
        /*08de*/ 	.byte	0xff
	.zero		1


	//   ....[125]....
        /*08e0*/ 	.word	0x00009840
        /*08e4*/ 	.word	0x00000002
        /*08e8*/ 	.word	0x00000020
        /*08ec*/ 	.short	0x010a
        /*08ee*/ 	.byte	0xff
	.zero		1


	//   ....[126]....
        /*08f0*/ 	.word	0x00009890
        /*08f4*/ 	.word	0x00000040
        /*08f8*/ 	.word	0x00000090
        /*08fc*/ 	.short	0x010a
        /*08fe*/ 	.byte	0xff
	.zero		1


	//   ....[127]....
        /*0900*/ 	.word	0x000098e0
        /*0904*/ 	.word	0x00000002
        /*0908*/ 	.word	0x00000020
        /*090c*/ 	.short	0x010a
        /*090e*/ 	.byte	0xff
	.zero		1


	//   ....[128]....
        /*0910*/ 	.word	0x00009930
        /*0914*/ 	.word	0x00000000
        /*0918*/ 	.word	0x00000020
        /*091c*/ 	.short	0x010a
        /*091e*/ 	.byte	0xff
	.zero		1


	//   ....[129]....
        /*0920*/ 	.word	0x00009980
        /*0924*/ 	.word	0x00000000
        /*0928*/ 	.word	0x00000020
        /*092c*/ 	.short	0x010a
        /*092e*/ 	.byte	0xff
	.zero		1


	//----- nvinfo : EIATTR_NUM_MBARRIERS
	.align		4
.L_47:
        /*0930*/ 	.byte	0x03, 0x38
        /*0932*/ 	.short	0x001e


	//----- nvinfo : EIATTR_EXIT_INSTR_OFFSETS
	.align		4
        /*0934*/ 	.byte	0x04, 0x1c
        /*0936*/ 	.short	(.L_49 - .L_48)


	//   ....[0]....
.L_48:
        /*0938*/ 	.word	0x00002740


	//   ....[1]....
        /*093c*/ 	.word	0x00002c40


	//   ....[2]....
        /*0940*/ 	.word	0x00002ca0


	//   ....[3]....
        /*0944*/ 	.word	0x00003bb0


	//   ....[4]....
        /*0948*/ 	.word	0x00004bb0


	//   ....[5]....
        /*094c*/ 	.word	0x00004bf0


	//   ....[6]....
        /*0950*/ 	.word	0x00008db0


	//   ....[7]....
        /*0954*/ 	.word	0x00008e30


	//   ....[8]....
        /*0958*/ 	.word	0x00008e60


	//   ....[9]....
        /*095c*/ 	.word	0x00008ed0


	//----- nvinfo : EIATTR_MAX_THREADS
	.align		4
.L_49:
        /*0960*/ 	.byte	0x04, 0x05
        /*0962*/ 	.short	(.L_51 - .L_50)
.L_50:
        /*0964*/ 	.word	0x00000100
        /*0968*/ 	.word	0x00000001
        /*096c*/ 	.word	0x00000001


	//----- nvinfo : EIATTR_CRS_STACK_SIZE
	.align		4
.L_51:
        /*0970*/ 	.byte	0x04, 0x1e
        /*0972*/ 	.short	(.L_53 - .L_52)
.L_52:
        /*0974*/ 	.word	0x00000000


	//----- nvinfo : EIATTR_CBANK_PARAM_SIZE
	.align		4
.L_53:
        /*0978*/ 	.byte	0x03, 0x19
        /*097a*/ 	.short	0x0800


	//----- nvinfo : EIATTR_PARAM_CBANK
	.align		4
        /*097c*/ 	.byte	0x04, 0x0a
        /*097e*/ 	.short	(.L_55 - .L_54)
	.align		4
.L_54:
        /*0980*/ 	.word	index@(.nv.constant0._ZN7cutlass13device_kernelINS_4gemm6kernel13GemmUniversalIN4cute5tupleIJiiiiEEENS1_10collective13CollectiveMmaINS1_35MainloopSm100TmaUmmaWarpSpecializedILi2ELi2ELi4ENS5_IJNS4_1CILi1EEENSA_ILi4EEESB_EEEEENS5_IJNSA_ILi128EEESF_NSA_ILi64EEEEEENS_6half_tENS5_IJSB_llEEESI_NS5_IJlSB_lEEENS4_8TiledMMAINS4_8MMA_AtomIJNS4_20SM100_MMA_F16BF16_SSISI_SI_fLi128ELi128ELNS4_4UMMA5MajorE1ELSP_0ELNSO_7ScaleInE0ELSQ_0EEEEEENS4_6LayoutINS5_IJSB_SB_SB_EEENS5_IJNSA_ILi0EEESV_SV_EEEEENS5_IJNS4_10UnderscoreESY_SY_EEEEENS4_23SM90_TMA_LOAD_MULTICASTENS4_14ComposedLayoutINS4_7SwizzleILi3ELi4ELi3EEENS4_18smem_ptr_flag_bitsILi16EEENST_INS5_IJSG_NSA_ILi8EEEEEENS5_IJSB_SG_EEEEEEEvNS4_8identityENS4_13SM90_TMA_LOADENS12_IS14_S16_NST_INS5_IJS17_SG_EEENS5_IJSG_SB_EEEEEEEvS1C_EENS_8epilogue10collective18CollectiveEpilogueINS1J_23Sm100TmaWarpSpecializedILi4ELi2ELi32ELb1ELb0EEEJSH_NS5_IJNST_ISF_SB_EENST_INSA_ILi32EEESB_EEEEESI_SK_SI_SK_NS1J_6fusion15FusionCallbacksIS1N_NS1S_17LinearCombinationISI_fSI_fLNS_15FloatRoundStyleE2EEESH_S1R_JEEENS4_5SM1004TMEM4LOAD26SM100_TMEM_LOAD_32dp32b32xES1D_NS12_INS13_ILi2ELi4ELi3EEES16_NST_INS5_IJS17_S1P_EEENS5_IJS1P_SB_EEEEEEENS4_39AutoVectorizingCopyWithAssumedAlignmentILi128EEENS4_14SM90_TMA_STOREES26_S28_S28_EEEvvEEEEvNT_6ParamsE)
        /*0984*/ 	.short	0x0380
        /*0986*/ 	.short	0x0800


	//----- nvinfo : EIATTR_SW_WAR
	.align		4
.L_55:
        /*0988*/ 	.byte	0x04, 0x36
        /*098a*/ 	.short	(.L_57 - .L_56)
.L_56:
        /*098c*/ 	.word	0x00000008
.L_57:


//--------------------- .nv.callgraph             --------------------------
	.section	.nv.callgraph,"",@"SHT_CUDA_CALLGRAPH"
	.align	4
	.sectionentsize	8
	.align		4
        /*0000*/ 	.word	0x00000000
	.align		4
        /*0004*/ 	.word	0xffffffff
	.align		4
        /*0008*/ 	.word	index@(_ZN7cutlass13device_kernelINS_4gemm6kernel13GemmUniversalIN4cute5tupleIJiiiiEEENS1_10collective13CollectiveMmaINS1_35MainloopSm100TmaUmmaWarpSpecializedILi2ELi2ELi4ENS5_IJNS4_1CILi1EEENSA_ILi4EEESB_EEEEENS5_IJNSA_ILi128EEESF_NSA_ILi64EEEEEENS_6half_tENS5_IJSB_llEEESI_NS5_IJlSB_lEEENS4_8TiledMMAINS4_8MMA_AtomIJNS4_20SM100_MMA_F16BF16_SSISI_SI_fLi128ELi128ELNS4_4UMMA5MajorE1ELSP_0ELNSO_7ScaleInE0ELSQ_0EEEEEENS4_6LayoutINS5_IJSB_SB_SB_EEENS5_IJNSA_ILi0EEESV_SV_EEEEENS5_IJNS4_10UnderscoreESY_SY_EEEEENS4_23SM90_TMA_LOAD_MULTICASTENS4_14ComposedLayoutINS4_7SwizzleILi3ELi4ELi3EEENS4_18smem_ptr_flag_bitsILi16EEENST_INS5_IJSG_NSA_ILi8EEEEEENS5_IJSB_SG_EEEEEEEvNS4_8identityENS4_13SM90_TMA_LOADENS12_IS14_S16_NST_INS5_IJS17_SG_EEENS5_IJSG_SB_EEEEEEEvS1C_EENS_8epilogue10collective18CollectiveEpilogueINS1J_23Sm100TmaWarpSpecializedILi4ELi2ELi32ELb1ELb0EEEJSH_NS5_IJNST_ISF_SB_EENST_INSA_ILi32EEESB_EEEEESI_SK_SI_SK_NS1J_6fusion15FusionCallbacksIS1N_NS1S_17LinearCombinationISI_fSI_fLNS_15FloatRoundStyleE2EEESH_S1R_JEEENS4_5SM1004TMEM4LOAD26SM100_TMEM_LOAD_32dp32b32xES1D_NS12_INS13_ILi2ELi4ELi3EEES16_NST_INS5_IJS17_S1P_EEENS5_IJS1P_SB_EEEEEEENS4_39AutoVectorizingCopyWithAssumedAlignmentILi128EEENS4_14SM90_TMA_STOREES26_S28_S28_EEEvvEEEEvNT_6ParamsE)
	.align		4
        /*000c*/ 	.word	index@(__assertfail)
	.align		4
        /*0010*/ 	.word	0x00000000
	.align		4
        /*0014*/ 	.word	0xfffffffe
	.align		4
        /*0018*/ 	.word	0x00000000
	.align		4
        /*001c*/ 	.word	0xfffffffd
	.align		4
        /*0020*/ 	.word	0x00000000
	.align		4
        /*0024*/ 	.word	0xfffffffc


//--------------------- .nv.constant4             --------------------------
	.section	.nv.constant4,"a",@progbits
	.align	8
	.align		8
.nv.constant4:
        /*0000*/ 	.dword	__assertfail
	.align		8
        /*0008*/ 	.dword	__unnamed_1
	.align		8
        /*0010*/ 	.dword	__unnamed_2
	.align		8
        /*0018*/ 	.dword	_ZN40_INTERNAL_074c0888_4_k_cu_d8dca906_301764cuda3std3__45__cpo5beginE
	.align		8
        /*0020*/ 	.dword	_ZN40_INTERNAL_074c0888_4_k_cu_d8dca906_301764cuda3std3__45__cpo3endE
	.align		8
        /*0028*/ 	.dword	_ZN40_INTERNAL_074c0888_4_k_cu_d8dca906_301764cuda3std3__45__cpo6cbeginE
	.align		8
        /*0030*/ 	.dword	_ZN40_INTERNAL_074c0888_4_k_cu_d8dca906_301764cuda3std3__45__cpo4cendE
	.align		8
        /*0038*/ 	.dword	_ZN40_INTERNAL_074c0888_4_k_cu_d8dca906_301764cuda3std3__442_GLOBAL__N__074c0888_4_k_cu_d8dca906_301766ignoreE
	.align		8
        /*0040*/ 	.dword	_ZN40_INTERNAL_074c0888_4_k_cu_d8dca906_301764cuda3std3__419piecewise_constructE
	.align		8
        /*0048*/ 	.dword	_ZN40_INTERNAL_074c0888_4_k_cu_d8dca906_301764cuda3std3__48in_placeE
	.align		8
        /*0050*/ 	.dword	_ZN40_INTERNAL_074c0888_4_k_cu_d8dca906_301764cuda3std6ranges3__45__cpo4swapE
	.align		8
        /*0058*/ 	.dword	_ZN40_INTERNAL_074c0888_4_k_cu_d8dca906_301764cuda3std6ranges3__45__cpo9iter_moveE
	.align		8
        /*0060*/ 	.dword	_ZN40_INTERNAL_074c0888_4_k_cu_d8dca906_301764cute7productE
	.align		8
        /*0068*/ 	.dword	_ZN40_INTERNAL_074c0888_4_k_cu_d8dca906_301764cute1_E
	.align		8
        /*0070*/ 	.dword	$str$25
	.align		8
        /*0078*/ 	.dword	$str$26
	.align		8
        /*0080*/ 	.dword	$str$27
	.align		8
        /*0088*/ 	.dword	$str$28


//--------------------- .text._ZN7cutlass13device_kernelINS_4gemm6kernel13GemmUniversalIN4cute5tupleIJiiiiEEENS1_10collective13CollectiveMmaINS1_35MainloopSm100TmaUmmaWarpSpecializedILi2ELi2ELi4ENS5_IJNS4_1CILi1EEENSA_ILi4EEESB_EEEEENS5_IJNSA_ILi128EEESF_NSA_ILi64EEEEEENS_6half_tENS5_IJSB_llEEESI_NS5_IJlSB_lEEENS4_8TiledMMAINS4_8MMA_AtomIJNS4_20SM100_MMA_F16BF16_SSISI_SI_fLi128ELi128ELNS4_4UMMA5MajorE1ELSP_0ELNSO_7ScaleInE0ELSQ_0EEEEEENS4_6LayoutINS5_IJSB_SB_SB_EEENS5_IJNSA_ILi0EEESV_SV_EEEEENS5_IJNS4_10UnderscoreESY_SY_EEEEENS4_23SM90_TMA_LOAD_MULTICASTENS4_14ComposedLayoutINS4_7SwizzleILi3ELi4ELi3EEENS4_18smem_ptr_flag_bitsILi16EEENST_INS5_IJSG_NSA_ILi8EEEEEENS5_IJSB_SG_EEEEEEEvNS4_8identityENS4_13SM90_TMA_LOADENS12_IS14_S16_NST_INS5_IJS17_SG_EEENS5_IJSG_SB_EEEEEEEvS1C_EENS_8epilogue10collective18CollectiveEpilogueINS1J_23Sm100TmaWarpSpecializedILi4ELi2ELi32ELb1ELb0EEEJSH_NS5_IJNST_ISF_SB_EENST_INSA_ILi32EEESB_EEEEESI_SK_SI_SK_NS1J_6fusion15FusionCallbacksIS1N_NS1S_17LinearCombinationISI_fSI_fLNS_15FloatRoundStyleE2EEESH_S1R_JEEENS4_5SM1004TMEM4LOAD26SM100_TMEM_LOAD_32dp32b32xES1D_NS12_INS13_ILi2ELi4ELi3EEES16_NST_INS5_IJS17_S1P_EEENS5_IJS1P_SB_EEEEEEENS4_39AutoVectorizingCopyWithAssumedAlignmentILi128EEENS4_14SM90_TMA_STOREES26_S28_S28_EEEvvEEEEvNT_6ParamsE --------------------------
	.section	.text._ZN7cutlass13device_kernelINS_4gemm6kernel13GemmUniversalIN4cute5tupleIJiiiiEEENS1_10collective13CollectiveMmaINS1_35MainloopSm100TmaUmmaWarpSpecializedILi2ELi2ELi4ENS5_IJNS4_1CILi1EEENSA_ILi4EEESB_EEEEENS5_IJNSA_ILi128EEESF_NSA_ILi64EEEEEENS_6half_tENS5_IJSB_llEEESI_NS5_IJlSB_lEEENS4_8TiledMMAINS4_8MMA_AtomIJNS4_20SM100_MMA_F16BF16_SSISI_SI_fLi128ELi128ELNS4_4UMMA5MajorE1ELSP_0ELNSO_7ScaleInE0ELSQ_0EEEEEENS4_6LayoutINS5_IJSB_SB_SB_EEENS5_IJNSA_ILi0EEESV_SV_EEEEENS5_IJNS4_10UnderscoreESY_SY_EEEEENS4_23SM90_TMA_LOAD_MULTICASTENS4_14ComposedLayoutINS4_7SwizzleILi3ELi4ELi3EEENS4_18smem_ptr_flag_bitsILi16EEENST_INS5_IJSG_NSA_ILi8EEEEEENS5_IJSB_SG_EEEEEEEvNS4_8identityENS4_13SM90_TMA_LOADENS12_IS14_S16_NST_INS5_IJS17_SG_EEENS5_IJSG_SB_EEEEEEEvS1C_EENS_8epilogue10collective18CollectiveEpilogueINS1J_23Sm100TmaWarpSpecializedILi4ELi2ELi32ELb1ELb0EEEJSH_NS5_IJNST_ISF_SB_EENST_INSA_ILi32EEESB_EEEEESI_SK_SI_SK_NS1J_6fusion15FusionCallbacksIS1N_NS1S_17LinearCombinationISI_fSI_fLNS_15FloatRoundStyleE2EEESH_S1R_JEEENS4_5SM1004TMEM4LOAD26SM100_TMEM_LOAD_32dp32b32xES1D_NS12_INS13_ILi2ELi4ELi3EEES16_NST_INS5_IJS17_S1P_EEENS5_IJS1P_SB_EEEEEEENS4_39AutoVectorizingCopyWithAssumedAlignmentILi128EEENS4_14SM90_TMA_STOREES26_S28_S28_EEEvvEEEEvNT_6ParamsE,"ax",@progbits
	.align	128
.text._ZN7cutlass13device_kernelINS_4gemm6kernel13GemmUniversalIN4cute5tupleIJiiiiEEENS1_10collective13CollectiveMmaINS1_35MainloopSm100TmaUmmaWarpSpecializedILi2ELi2ELi4ENS5_IJNS4_1CILi1EEENSA_ILi4EEESB_EEEEENS5_IJNSA_ILi128EEESF_NSA_ILi64EEEEEENS_6half_tENS5_IJSB_llEEESI_NS5_IJlSB_lEEENS4_8TiledMMAINS4_8MMA_AtomIJNS4_20SM100_MMA_F16BF16_SSISI_SI_fLi128ELi128ELNS4_4UMMA5MajorE1ELSP_0ELNSO_7ScaleInE0ELSQ_0EEEEEENS4_6LayoutINS5_IJSB_SB_SB_EEENS5_IJNSA_ILi0EEESV_SV_EEEEENS5_IJNS4_10UnderscoreESY_SY_EEEEENS4_23SM90_TMA_LOAD_MULTICASTENS4_14ComposedLayoutINS4_7SwizzleILi3ELi4ELi3EEENS4_18smem_ptr_flag_bitsILi16EEENST_INS5_IJSG_NSA_ILi8EEEEEENS5_IJSB_SG_EEEEEEEvNS4_8identityENS4_13SM90_TMA_LOADENS12_IS14_S16_NST_INS5_IJS17_SG_EEENS5_IJSG_SB_EEEEEEEvS1C_EENS_8epilogue10collective18CollectiveEpilogueINS1J_23Sm100TmaWarpSpecializedILi4ELi2ELi32ELb1ELb0EEEJSH_NS5_IJNST_ISF_SB_EENST_INSA_ILi32EEESB_EEEEESI_SK_SI_SK_NS1J_6fusion15FusionCallbacksIS1N_NS1S_17LinearCombinationISI_fSI_fLNS_15FloatRoundStyleE2EEESH_S1R_JEEENS4_5SM1004TMEM4LOAD26SM100_TMEM_LOAD_32dp32b32xES1D_NS12_INS13_ILi2ELi4ELi3EEES16_NST_INS5_IJS17_S1P_EEENS5_IJS1P_SB_EEEEEEENS4_39AutoVectorizingCopyWithAssumedAlignmentILi128EEENS4_14SM90_TMA_STOREES26_S28_S28_EEEvvEEEEvNT_6ParamsE:
        .type           _ZN7cutlass13device_kernelINS_4gemm6kernel13GemmUniversalIN4cute5tupleIJiiiiEEENS1_10collective13CollectiveMmaINS1_35MainloopSm100TmaUmmaWarpSpecializedILi2ELi2ELi4ENS5_IJNS4_1CILi1EEENSA_ILi4EEESB_EEEEENS5_IJNSA_ILi128EEESF_NSA_ILi64EEEEEENS_6half_tENS5_IJSB_llEEESI_NS5_IJlSB_lEEENS4_8TiledMMAINS4_8MMA_AtomIJNS4_20SM100_MMA_F16BF16_SSISI_SI_fLi128ELi128ELNS4_4UMMA5MajorE1ELSP_0ELNSO_7ScaleInE0ELSQ_0EEEEEENS4_6LayoutINS5_IJSB_SB_SB_EEENS5_IJNSA_ILi0EEESV_SV_EEEEENS5_IJNS4_10UnderscoreESY_SY_EEEEENS4_23SM90_TMA_LOAD_MULTICASTENS4_14ComposedLayoutINS4_7SwizzleILi3ELi4ELi3EEENS4_18smem_ptr_flag_bitsILi16EEENST_INS5_IJSG_NSA_ILi8EEEEEENS5_IJSB_SG_EEEEEEEvNS4_8identityENS4_13SM90_TMA_LOADENS12_IS14_S16_NST_INS5_IJS17_SG_EEENS5_IJSG_SB_EEEEEEEvS1C_EENS_8epilogue10collective18CollectiveEpilogueINS1J_23Sm100TmaWarpSpecializedILi4ELi2ELi32ELb1ELb0EEEJSH_NS5_IJNST_ISF_SB_EENST_INSA_ILi32EEESB_EEEEESI_SK_SI_SK_NS1J_6fusion15FusionCallbacksIS1N_NS1S_17LinearCombinationISI_fSI_fLNS_15FloatRoundStyleE2EEESH_S1R_JEEENS4_5SM1004TMEM4LOAD26SM100_TMEM_LOAD_32dp32b32xES1D_NS12_INS13_ILi2ELi4ELi3EEES16_NST_INS5_IJS17_S1P_EEENS5_IJS1P_SB_EEEEEEENS4_39AutoVectorizingCopyWithAssumedAlignmentILi128EEENS4_14SM90_TMA_STOREES26_S28_S28_EEEvvEEEEvNT_6ParamsE,@function
        .size           _ZN7cutlass13device_kernelINS_4gemm6kernel13GemmUniversalIN4cute5tupleIJiiiiEEENS1_10collective13CollectiveMmaINS1_35MainloopSm100TmaUmmaWarpSpecializedILi2ELi2ELi4ENS5_IJNS4_1CILi1EEENSA_ILi4EEESB_EEEEENS5_IJNSA_ILi128EEESF_NSA_ILi64EEEEEENS_6half_tENS5_IJSB_llEEESI_NS5_IJlSB_lEEENS4_8TiledMMAINS4_8MMA_AtomIJNS4_20SM100_MMA_F16BF16_SSISI_SI_fLi128ELi128ELNS4_4UMMA5MajorE1ELSP_0ELNSO_7ScaleInE0ELSQ_0EEEEEENS4_6LayoutINS5_IJSB_SB_SB_EEENS5_IJNSA_ILi0EEESV_SV_EEEEENS5_IJNS4_10UnderscoreESY_SY_EEEEENS4_23SM90_TMA_LOAD_MULTICASTENS4_14ComposedLayoutINS4_7SwizzleILi3ELi4ELi3EEENS4_18smem_ptr_flag_bitsILi16EEENST_INS5_IJSG_NSA_ILi8EEEEEENS5_IJSB_SG_EEEEEEEvNS4_8identityENS4_13SM90_TMA_LOADENS12_IS14_S16_NST_INS5_IJS17_SG_EEENS5_IJSG_SB_EEEEEEEvS1C_EENS_8epilogue10collective18CollectiveEpilogueINS1J_23Sm100TmaWarpSpecializedILi4ELi2ELi32ELb1ELb0EEEJSH_NS5_IJNST_ISF_SB_EENST_INSA_ILi32EEESB_EEEEESI_SK_SI_SK_NS1J_6fusion15FusionCallbacksIS1N_NS1S_17LinearCombinationISI_fSI_fLNS_15FloatRoundStyleE2EEESH_S1R_JEEENS4_5SM1004TMEM4LOAD26SM100_TMEM_LOAD_32dp32b32xES1D_NS12_INS13_ILi2ELi4ELi3EEES16_NST_INS5_IJS17_S1P_EEENS5_IJS1P_SB_EEEEEEENS4_39AutoVectorizingCopyWithAssumedAlignmentILi128EEENS4_14SM90_TMA_STOREES26_S28_S28_EEEvvEEEEvNT_6ParamsE,(.L_x_177 - _ZN7cutlass13device_kernelINS_4gemm6kernel13GemmUniversalIN4cute5tupleIJiiiiEEENS1_10collective13CollectiveMmaINS1_35MainloopSm100TmaUmmaWarpSpecializedILi2ELi2ELi4ENS5_IJNS4_1CILi1EEENSA_ILi4EEESB_EEEEENS5_IJNSA_ILi128EEESF_NSA_ILi64EEEEEENS_6half_tENS5_IJSB_llEEESI_NS5_IJlSB_lEEENS4_8TiledMMAINS4_8MMA_AtomIJNS4_20SM100_MMA_F16BF16_SSISI_SI_fLi128ELi128ELNS4_4UMMA5MajorE1ELSP_0ELNSO_7ScaleInE0ELSQ_0EEEEEENS4_6LayoutINS5_IJSB_SB_SB_EEENS5_IJNSA_ILi0EEESV_SV_EEEEENS5_IJNS4_10UnderscoreESY_SY_EEEEENS4_23SM90_TMA_LOAD_MULTICASTENS4_14ComposedLayoutINS4_7SwizzleILi3ELi4ELi3EEENS4_18smem_ptr_flag_bitsILi16EEENST_INS5_IJSG_NSA_ILi8EEEEEENS5_IJSB_SG_EEEEEEEvNS4_8identityENS4_13SM90_TMA_LOADENS12_IS14_S16_NST_INS5_IJS17_SG_EEENS5_IJSG_SB_EEEEEEEvS1C_EENS_8epilogue10collective18CollectiveEpilogueINS1J_23Sm100TmaWarpSpecializedILi4ELi2ELi32ELb1ELb0EEEJSH_NS5_IJNST_ISF_SB_EENST_INSA_ILi32EEESB_EEEEESI_SK_SI_SK_NS1J_6fusion15FusionCallbacksIS1N_NS1S_17LinearCombinationISI_fSI_fLNS_15FloatRoundStyleE2EEESH_S1R_JEEENS4_5SM1004TMEM4LOAD26SM100_TMEM_LOAD_32dp32b32xES1D_NS12_INS13_ILi2ELi4ELi3EEES16_NST_INS5_IJS17_S1P_EEENS5_IJS1P_SB_EEEEEEENS4_39AutoVectorizingCopyWithAssumedAlignmentILi128EEENS4_14SM90_TMA_STOREES26_S28_S28_EEEvvEEEEvNT_6ParamsE)
        .other          _ZN7cutlass13device_kernelINS_4gemm6kernel13GemmUniversalIN4cute5tupleIJiiiiEEENS1_10collective13CollectiveMmaINS1_35MainloopSm100TmaUmmaWarpSpecializedILi2ELi2ELi4ENS5_IJNS4_1CILi1EEENSA_ILi4EEESB_EEEEENS5_IJNSA_ILi128EEESF_NSA_ILi64EEEEEENS_6half_tENS5_IJSB_llEEESI_NS5_IJlSB_lEEENS4_8TiledMMAINS4_8MMA_AtomIJNS4_20SM100_MMA_F16BF16_SSISI_SI_fLi128ELi128ELNS4_4UMMA5MajorE1ELSP_0ELNSO_7ScaleInE0ELSQ_0EEEEEENS4_6LayoutINS5_IJSB_SB_SB_EEENS5_IJNSA_ILi0EEESV_SV_EEEEENS5_IJNS4_10UnderscoreESY_SY_EEEEENS4_23SM90_TMA_LOAD_MULTICASTENS4_14ComposedLayoutINS4_7SwizzleILi3ELi4ELi3EEENS4_18smem_ptr_flag_bitsILi16EEENST_INS5_IJSG_NSA_ILi8EEEEEENS5_IJSB_SG_EEEEEEEvNS4_8identityENS4_13SM90_TMA_LOADENS12_IS14_S16_NST_INS5_IJS17_SG_EEENS5_IJSG_SB_EEEEEEEvS1C_EENS_8epilogue10collective18CollectiveEpilogueINS1J_23Sm100TmaWarpSpecializedILi4ELi2ELi32ELb1ELb0EEEJSH_NS5_IJNST_ISF_SB_EENST_INSA_ILi32EEESB_EEEEESI_SK_SI_SK_NS1J_6fusion15FusionCallbacksIS1N_NS1S_17LinearCombinationISI_fSI_fLNS_15FloatRoundStyleE2EEESH_S1R_JEEENS4_5SM1004TMEM4LOAD26SM100_TMEM_LOAD_32dp32b32xES1D_NS12_INS13_ILi2ELi4ELi3EEES16_NST_INS5_IJS17_S1P_EEENS5_IJS1P_SB_EEEEEEENS4_39AutoVectorizingCopyWithAssumedAlignmentILi128EEENS4_14SM90_TMA_STOREES26_S28_S28_EEEvvEEEEvNT_6ParamsE,@"STO_CUDA_ENTRY STV_DEFAULT"
_ZN7cutlass13device_kernelINS_4gemm6kernel13GemmUniversalIN4cute5tupleIJiiiiEEENS1_10collective13CollectiveMmaINS1_35MainloopSm100TmaUmmaWarpSpecializedILi2ELi2ELi4ENS5_IJNS4_1CILi1EEENSA_ILi4EEESB_EEEEENS5_IJNSA_ILi128EEESF_NSA_ILi64EEEEEENS_6half_tENS5_IJSB_llEEESI_NS5_IJlSB_lEEENS4_8TiledMMAINS4_8MMA_AtomIJNS4_20SM100_MMA_F16BF16_SSISI_SI_fLi128ELi128ELNS4_4UMMA5MajorE1ELSP_0ELNSO_7ScaleInE0ELSQ_0EEEEEENS4_6LayoutINS5_IJSB_SB_SB_EEENS5_IJNSA_ILi0EEESV_SV_EEEEENS5_IJNS4_10UnderscoreESY_SY_EEEEENS4_23SM90_TMA_LOAD_MULTICASTENS4_14ComposedLayoutINS4_7SwizzleILi3ELi4ELi3EEENS4_18smem_ptr_flag_bitsILi16EEENST_INS5_IJSG_NSA_ILi8EEEEEENS5_IJSB_SG_EEEEEEEvNS4_8identityENS4_13SM90_TMA_LOADENS12_IS14_S16_NST_INS5_IJS17_SG_EEENS5_IJSG_SB_EEEEEEEvS1C_EENS_8epilogue10collective18CollectiveEpilogueINS1J_23Sm100TmaWarpSpecializedILi4ELi2ELi32ELb1ELb0EEEJSH_NS5_IJNST_ISF_SB_EENST_INSA_ILi32EEESB_EEEEESI_SK_SI_SK_NS1J_6fusion15FusionCallbacksIS1N_NS1S_17LinearCombinationISI_fSI_fLNS_15FloatRoundStyleE2EEESH_S1R_JEEENS4_5SM1004TMEM4LOAD26SM100_TMEM_LOAD_32dp32b32xES1D_NS12_INS13_ILi2ELi4ELi3EEES16_NST_INS5_IJS17_S1P_EEENS5_IJS1P_SB_EEEEEEENS4_39AutoVectorizingCopyWithAssumedAlignmentILi128EEENS4_14SM90_TMA_STOREES26_S28_S28_EEEvvEEEEvNT_6ParamsE:
[----:B------:R-:W1:Y:S01]  /*0000*/  LDC R1, c[0x0][0x37c] ;  /* 0x0000df00ff017b82 */ /* 0x000e620000000800 */
[----:B------:R-:W2:Y:S01]  /*0010*/  S2R R101, SR_TID.X ;  /* 0x0000000000657919 */ /* 0x000ea20000002100 */
[----:B------:R-:W3:Y:S01]  /*0020*/  LDCU.64 UR6, c[0x0][0x890] ;  /* 0x00011200ff0677ac */ /* 0x000ee20008000a00 */
[----:B------:R-:W-:Y:S02]  /*0030*/  PRMT R88, RZ, 0x7610, R88 ;  /* 0x00007610ff587816 */ /* 0x000fe40000000058 */
[----:B------:R-:W-:Y:S01]  /*0040*/  ELECT P6, URZ, PT ;  /* 0x0000000000ff782f */ /* 0x000fe200038c0000 */
[----:B------:R-:W4:Y:S01]  /*0050*/  LDCU.64 UR46, c[0x0][0x358] ;  /* 0x00006b00ff2e77ac */ /* 0x000f220008000a00 */
[----:B---3--:R-:W-:-:S04]  /*0060*/  UISETP.NE.U32.AND UP0, UPT, UR6, URZ, UPT ;  /* 0x000000ff0600728c */ /* 0x008fc8000bf05070 */
[----:B------:R-:W-:Y:S01]  /*0070*/  UISETP.NE.AND.EX UP0, UPT, UR7, URZ, UPT, UP0 ;  /* 0x000000ff0700728c */ /* 0x000fe2000bf05300 */
[----:B--2---:R-:W-:-:S05]  /*0080*/  SHF.R.U32.HI R92, RZ, 0x5, R101 ;  /* 0x00000005ff5c7819 */ /* 0x004fca0000011665 */
[----:B------:R-:W2:Y:S02]  /*0090*/  SHFL.IDX PT, R0, R92, RZ, 0x1f ;  /* 0x00001fff5c007589 */ /* 0x000ea400000e0000 */
[----:B--2---:R-:W-:Y:S01]  /*00a0*/  R2UR UR5, R0 ;  /* 0x00000000000572ca */ /* 0x004fe200000e0000 */
[----:B-1--4-:R-:W-:-:S14]  /*00b0*/  BRA.U UP0, `(.L_x_0) ;  /* 0x00000001002c7547 */ /* 0x012fdc000b800000 */
[----:B------:R-:W1:Y:S02]  /*00c0*/  LDCU.64 UR8, c[0x0][0x888] ;  /* 0x00011100ff0877ac */ /* 0x000e640008000a00 */
[----:B-1----:R-:W-:-:S04]  /*00d0*/  UISETP.NE.U32.AND UP0, UPT, UR8, URZ, UPT ;  /* 0x000000ff0800728c */ /* 0x002fc8000bf05070 */
[----:B------:R-:W-:-:S09]  /*00e0*/  UISETP.NE.AND.EX UP0, UPT, UR9, URZ, UPT, UP0 ;  /* 0x000000ff0900728c */ /* 0x000fd2000bf05300 */
[----:B------:R-:W-:Y:S05]  /*00f0*/  BRA.U !UP0, `(.L_x_1) ;  /* 0x0000000108107547 */ /* 0x000fea000b800000 */
[----:B------:R-:W1:Y:S02]  /*0100*/  LDC.64 R2, c[0x0][0x888] ;  /* 0x00022200ff027b82 */ /* 0x000e640000000a00 */
[----:B-1----:R1:W5:Y:S01]  /*0110*/  LDG.E R49, desc[UR46][R2.64] ;  /* 0x0000002e02317981 */ /* 0x002362000c1e1900 */
[----:B------:R-:W-:Y:S01]  /*0120*/  HFMA2 R88, -RZ, RZ, 0, 5.9604644775390625e-08 ;  /* 0x00000001ff587431 */ /* 0x000fe200000001ff */
[----:B------:R-:W-:Y:S05]  /*0130*/  BRA `(.L_x_0) ;  /* 0x00000000000c7947 */ /* 0x000fea0003800000 */
.L_x_1:
[----:B------:R-:W1:Y:S01]  /*0140*/  LDCU UR4, c[0x0][0x880] ;  /* 0x00011000ff0477ac */ /* 0x000e620008000800 */
[----:B------:R-:W-:Y:S01]  /*0150*/  HFMA2 R88, -RZ, RZ, 0, 5.9604644775390625e-08 ;  /* 0x00000001ff587431 */ /* 0x000fe200000001ff */
[----:B-1----:R-:W-:Y:S02]  /*0160*/  MOV R49, UR4 ;  /* 0x0000000400317c02 */ /* 0x002fe40008000f00 */
.L_x_0:
[----:B------:R-:W2:Y:S02]  /*0170*/  LDCU.64 UR8, c[0x0][0x8b0] ;  /* 0x00011600ff0877ac */ /* 0x000ea40008000a00 */
[----:B--2---:R-:W-:-:S04]  /*0180*/  UISETP.NE.U32.AND UP0, UPT, UR8, URZ, UPT ;  /* 0x000000ff0800728c */ /* 0x004fc8000bf05070 */
[----:B------:R-:W-:-:S09]  /*0190*/  UISETP.NE.AND.EX UP0, UPT, UR9, URZ, UPT, UP0 ;  /* 0x000000ff0900728c */ /* 0x000fd2000bf05300 */
[----:B------:R-:W-:Y:S05]  /*01a0*/  BRA.U UP0, `(.L_x_2) ;  /* 0x0000000100247547 */ /* 0x000fea000b800000 */
[----:B------:R-:W2:Y:S02]  /*01b0*/  LDCU.64 UR8, c[0x0][0x8a8] ;  /* 0x00011500ff0877ac */ /* 0x000ea40008000a00 */
[----:B--2---:R-:W-:-:S04]  /*01c0*/  UISETP.NE.U32.AND UP0, UPT, UR8, URZ, UPT ;  /* 0x000000ff0800728c */ /* 0x004fc8000bf05070 */
[----:B------:R-:W-:-:S09]  /*01d0*/  UISETP.NE.AND.EX UP0, UPT, UR9, URZ, UPT, UP0 ;  /* 0x000000ff0900728c */ /* 0x000fd2000bf05300 */
[----:B------:R-:W-:Y:S05]  /*01e0*/  BRA.U !UP0, `(.L_x_3) ;  /* 0x00000001080c7547 */ /* 0x000fea000b800000 */
[----:B-1----:R-:W1:Y:S02]  /*01f0*/  LDC.64 R2, c[0x0][0x8a8] ;  /* 0x00022a00ff027b82 */ /* 0x002e640000000a00 */
[----:B-1----:R2:W5:Y:S01]  /*0200*/  LDG.E R47, desc[UR46][R2.64] ;  /* 0x0000002e022f7981 */ /* 0x002562000c1e1900 */
[----:B------:R-:W-:Y:S05]  /*0210*/  BRA `(.L_x_2) ;  /* 0x0000000000087947 */ /* 0x000fea0003800000 */
.L_x_3:
[----:B------:R-:W2:Y:S02]  /*0220*/  LDCU UR4, c[0x0][0x8a0] ;  /* 0x00011400ff0477ac */ /* 0x000ea40008000800 */
[----:B--2---:R-:W-:Y:S02]  /*0230*/  MOV R47, UR4 ;  /* 0x00000004002f7c02 */ /* 0x004fe40008000f00 */
.L_x_2:
[----:B------:R-:W-:Y:S01]  /*0240*/  IMAD.U32 R0, RZ, RZ, UR5 ;  /* 0x00000005ff007e24 */ /* 0x000fe2000f8e00ff */
[----:B------:R-:W-:Y:S04]  /*0250*/  BSSY.RECONVERGENT B0, `(.L_x_4) ;  /* 0x000000c000007945 */ /* 0x000fe80003800200 */
[C---:B------:R-:W-:Y:S02]  /*0260*/  ISETP.NE.OR P1, PT, R0.reuse, 0x1, !P6 ;  /* 0x000000010000780c */ /* 0x040fe40007725670 */
[----:B------:R-:W-:-:S11]  /*0270*/  ISETP.NE.OR P0, PT, R0, 0x3, !P6 ;  /* 0x000000030000780c */ /* 0x000fd60007705670 */
[----:B------:R-:W-:Y:S05]  /*0280*/  @P1 BRA `(.L_x_5) ;  /* 0x0000000000201947 */ /* 0x000fea0003800000 */
[----:B------:R-:W3:Y:S02]  /*0290*/  LDCU.64 UR8, c[0x0][0x348] ;  /* 0x00006900ff0877ac */ /* 0x000ee40008000a00 */
[----:B---3--:R-:W-:Y:S02]  /*02a0*/  UIADD3 UR10, UP1, UPT, UR8, 0x80, URZ ;  /* 0x00000080080a7890 */ /* 0x008fe4000ff3e0ff */
[----:B------:R-:W-:Y:S02]  /*02b0*/  UIADD3 UR8, UP0, UPT, UR8, 0x180, URZ ;  /* 0x0000018008087890 */ /* 0x000fe4000ff1e0ff */
[----:B------:R-:W-:Y:S02]  /*02c0*/  UIADD3.X UR11, UPT, UPT, URZ, UR9, URZ, UP1, !UPT ;  /* 0x00000009ff0b7290 */ /* 0x000fe40008ffe4ff */
[----:B------:R-:W-:-:S07]  /*02d0*/  UIADD3.X UR9, UPT, UPT, URZ, UR9, URZ, UP0, !UPT ;  /* 0x00000009ff097290 */ /* 0x000fce00087fe4ff */
[----:B------:R3:W-:Y:S02]  /*02e0*/  UTMACCTL.PF [UR10] ;  /* 0x000000000a0079b9 */ /* 0x0007e40008040000 */
[----:B------:R3:W-:Y:S02]  /*02f0*/  UTMACCTL.PF [UR8] ;  /* 0x00000000080079b9 */ /* 0x0007e40008040000 */
[----:B---3--:R-:W-:Y:S01]  /*0300*/  NOP ;  /* 0x0000000000007918 */ /* 0x008fe20000000000 */
.L_x_5:
[----:B------:R-:W-:Y:S05]  /*0310*/  BSYNC.RECONVERGENT B0 ;  /* 0x0000000000007941 */ /* 0x000fea0003800200 */
.L_x_4:
[----:B------:R-:W-:Y:S04]  /*0320*/  BSSY.RECONVERGENT B0, `(.L_x_6) ;  /* 0x000000a000007945 */ /* 0x000fe80003800200 */
        /* <DEDUP_REMOVED lines=9> */
.L_x_7:
[----:B------:R-:W-:Y:S05]  /*03c0*/  BSYNC.RECONVERGENT B0 ;  /* 0x0000000000007941 */ /* 0x000fea0003800200 */
.L_x_6:
[----:B------:R-:W3:Y:S01]  /*03d0*/  LDCU.64 UR8, c[0x0][0x888] ;  /* 0x00011100ff0877ac */ /* 0x000ee20008000a00 */
[----:B------:R-:W-:Y:S02]  /*03e0*/  UISETP.EQ.U32.AND UP1, UPT, UR6, URZ, UPT ;  /* 0x000000ff0600728c */ /* 0x000fe4000bf22070 */
[----:B------:R-:W-:Y:S02]  /*03f0*/  UPLOP3.LUT UP4, UPT, UPT, UPT, UPT, 0x80, 0x8 ;  /* 0x000000000008789c */ /* 0x000fe40003f8f070 */
[----:B---3--:R-:W-:-:S04]  /*0400*/  UISETP.NE.U32.AND UP0, UPT, UR8, URZ, UPT ;  /* 0x000000ff0800728c */ /* 0x008fc8000bf05070 */
[----:B------:R-:W-:-:S04]  /*0410*/  UISETP.NE.AND.EX UP0, UPT, UR9, URZ, UPT, UP0 ;  /* 0x000000ff0900728c */ /* 0x000fc8000bf05300 */
[----:B------:R-:W-:-:S04]  /*0420*/  UISETP.EQ.OR.EX UP2, UPT, UR7, URZ, !UP0, UP1 ;  /* 0x000000ff0700728c */ /* 0x000fc8000c742710 */
[----:B------:R-:W-:-:S05]  /*0430*/  UP2UR UR50, UPR, URZ, 0x4 ;  /* 0x00000004ff327883 */ /* 0x000fca0008000000 */
[----:B------:R-:W-:Y:S07]  /*0440*/  BRA.U !UP2, `(.L_x_8) ;  /* 0x000000010a207547 */ /* 0x000fee000b800000 */
[----:B------:R-:W-:Y:S01]  /*0450*/  UISETP.NE.U32.AND UP1, UPT, UR6, URZ, UPT ;  /* 0x000000ff0600728c */ /* 0x000fe2000bf25070 */
[----:B-----5:R-:W-:Y:S01]  /*0460*/  FSETP.NEU.AND P0, PT, R49, RZ, PT ;  /* 0x000000ff3100720b */ /* 0x020fe20003f0d000 */
[----:B------:R-:W-:Y:S02]  /*0470*/  USEL UR4, URZ, 0xffffffff, UP0 ;  /* 0xffffffffff047887 */ /* 0x000fe40008000000 */
[----:B------:R-:W-:-:S10]  /*0480*/  UISETP.NE.AND.EX UP1, UPT, UR7, URZ, UPT, UP1 ;  /* 0x000000ff0700728c */ /* 0x000fd4000bf25310 */
[----:B------:R-:W-:Y:S01]  /*0490*/  VOTEU.ANY UP0, P0 ;  /* 0x0000000000ff7886 */ /* 0x000fe20000000100 */
[----:B------:R-:W-:-:S04]  /*04a0*/  @!UP1 USEL UR4, URZ, 0xffffffff, UP0 ;  /* 0xffffffffff049887 */ /* 0x000fc80008000000 */
[----:B------:R-:W-:-:S04]  /*04b0*/  ULOP3.LUT UR4, UR4, 0x1, URZ, 0xc0, !UPT ;  /* 0x0000000104047892 */ /* 0x000fc8000f8ec0ff */
[----:B------:R-:W-:-:S11]  /*04c0*/  UISETP.NE.U32.AND UP4, UPT, UR4, 0x1, UPT ;  /* 0x000000010400788c */ /* 0x000fd6000bf85070 */
.L_x_8:
[----:B-12---:R-:W1:Y:S01]  /*04d0*/  SHFL.IDX PT, R2, R92, RZ, 0x1f ;  /* 0x00001fff5c027589 */ /* 0x006e6200000e0000 */
[----:B------:R-:W-:-:S04]  /*04e0*/  UISETP.NE.AND UP0, UPT, UR5, 0x2, UPT ;  /* 0x000000020500788c */ /* 0x000fc8000bf05270 */
[----:B------:R-:W-:Y:S01]  /*04f0*/  USEL UR7, URZ, 0x1, UP0 ;  /* 0x00000001ff077887 */ /* 0x000fe20008000000 */
[----:B-1----:R-:W-:-:S13]  /*0500*/  ISETP.NE.AND P0, PT, R2, RZ, PT ;  /* 0x000000ff0200720c */ /* 0x002fda0003f05270 */
[----:B------:R-:W-:Y:S05]  /*0510*/  @P0 BRA `(.L_x_9) ;  /* 0x0000000000480947 */ /* 0x000fea0003800000 */
[----:B------:R-:W1:Y:S01]  /*0520*/  S2UR UR8, SR_CgaCtaId ;  /* 0x00000000000879c3 */ /* 0x000e620000008800 */
[----:B------:R-:W-:Y:S01]  /*0530*/  UMOV UR9, 0x400 ;  /* 0x0000040000097882 */ /* 0x000fe20000000000 */
[----:B------:R-:W-:Y:S01]  /*0540*/  UMOV UR6, 0x1 ;  /* 0x0000000100067882 */ /* 0x000fe20000000000 */
[----:B------:R-:W-:Y:S01]  /*0550*/  UMOV UR4, 0x4 ;  /* 0x0000000400047882 */ /* 0x000fe20000000000 */
[----:B------:R-:W-:-:S04]  /*0560*/  UIADD3 UR10, UPT, UPT, -UR6, 0x100000, URZ ;  /* 0x00100000060a7890 */ /* 0x000fc8000fffe1ff */
[----:B------:R-:W-:Y:S02]  /*0570*/  USHF.L.U32 UR11, UR10, 0xb, URZ ;  /* 0x0000000b0a0b7899 */ /* 0x000fe400080006ff */
[----:B------:R-:W-:Y:S02]  /*0580*/  USHF.L.U32 UR10, UR10, 0x1, URZ ;  /* 0x000000010a0a7899 */ /* 0x000fe400080006ff */
[----:B------:R-:W-:-:S04]  /*0590*/  UIADD3 UR12, UPT, UPT, -UR4, 0x100000, URZ ;  /* 0x00100000040c7890 */ /* 0x000fc8000fffe1ff */
[----:B------:R-:W-:Y:S02]  /*05a0*/  USHF.L.U32 UR13, UR12, 0xb, URZ ;  /* 0x0000000b0c0d7899 */ /* 0x000fe400080006ff */
[----:B------:R-:W-:Y:S01]  /*05b0*/  USHF.L.U32 UR12, UR12, 0x1, URZ ;  /* 0x000000010c0c7899 */ /* 0x000fe200080006ff */
[----:B------:R-:W-:Y:S01]  /*05c0*/  ELECT P0, URZ, PT ;  /* 0x0000000000ff782f */ /* 0x000fe20003800000 */
[----:B-1----:R-:W-:Y:S01]  /*05d0*/  ULEA UR8, UR8, UR9, 0x18 ;  /* 0x0000000908087291 */ /* 0x002fe2000f8ec0ff */
[----:B------:R-:W1:Y:S11]  /*05e0*/  FENCE.VIEW.ASYNC.S ;  /* 0x00000000000073c6 */ /* 0x000e760000000000 */
[----:B-1----:R1:W2:Y:S01]  /*05f0*/  SYNCS.EXCH.64 URZ, [UR8], UR10 ;  /* 0x0000000a08ff75b2 */ /* 0x0022a20008000100 */
[----:B------:R1:W3:Y:S01]  /*0600*/  SYNCS.EXCH.64 URZ, [UR8+0x10], UR12 ;  /* 0x0000100c08ff75b2 */ /* 0x0002e20008000100 */
[----:B------:R1:W4:Y:S01]  /*0610*/  SYNCS.EXCH.64 URZ, [UR8+0x8], UR10 ;  /* 0x0000080a08ff75b2 */ /* 0x0003220008000100 */
[----:B------:R1:W1:Y:S01]  /*0620*/  SYNCS.EXCH.64 URZ, [UR8+0x18], UR12 ;  /* 0x0000180c08ff75b2 */ /* 0x0002620008000100 */
[----:B------:R-:W-:Y:S01]  /*0630*/  NOP ;  /* 0x0000000000007918 */ /* 0x000fe20000000000 */
.L_x_9:
[----:B------:R-:W2:Y:S01]  /*0640*/  SHFL.IDX PT, R2, R92, RZ, 0x1f ;  /* 0x00001fff5c027589 */ /* 0x000ea200000e0000 */
[----:B------:R-:W-:Y:S01]  /*0650*/  NOP ;  /* 0x0000000000007918 */ /* 0x000fe20000000000 */
[----:B--2---:R-:W-:-:S13]  /*0660*/  ISETP.NE.AND P0, PT, R2, 0x1, PT ;  /* 0x000000010200780c */ /* 0x004fda0003f05270 */
[----:B------:R-:W-:Y:S05]  /*0670*/  @P0 BRA `(.L_x_10) ;  /* 0x0000000000580947 */ /* 0x000fea0003800000 */
[----:B-1----:R-:W1:Y:S01]  /*0680*/  S2UR UR8, SR_CgaCtaId ;  /* 0x00000000000879c3 */ /* 0x002e620000008800 */
        /* <DEDUP_REMOVED lines=12> */
[----:B-1----:R2:W1:Y:S01]  /*0750*/  SYNCS.EXCH.64 URZ, [UR8+0x20], UR10 ;  /* 0x0000200a08ff75b2 */ /* 0x0024620008000100 */
[----:B------:R2:W1:Y:S01]  /*0760*/  SYNCS.EXCH.64 URZ, [UR8+0x40], UR12 ;  /* 0x0000400c08ff75b2 */ /* 0x0004620008000100 */
[----:B------:R2:W1:Y:S01]  /*0770*/  SYNCS.EXCH.64 URZ, [UR8+0x28], UR10 ;  /* 0x0000280a08ff75b2 */ /* 0x0004620008000100 */
[----:B------:R2:W1:Y:S01]  /*0780*/  SYNCS.EXCH.64 URZ, [UR8+0x48], UR12 ;  /* 0x0000480c08ff75b2 */ /* 0x0004620008000100 */
[----:B------:R2:W1:Y:S01]  /*0790*/  SYNCS.EXCH.64 URZ, [UR8+0x30], UR10 ;  /* 0x0000300a08ff75b2 */ /* 0x0004620008000100 */
[----:B------:R2:W1:Y:S01]  /*07a0*/  SYNCS.EXCH.64 URZ, [UR8+0x50], UR12 ;  /* 0x0000500c08ff75b2 */ /* 0x0004620008000100 */
[----:B------:R2:W1:Y:S01]  /*07b0*/  SYNCS.EXCH.64 URZ, [UR8+0x38], UR10 ;  /* 0x0000380a08ff75b2 */ /* 0x0004620008000100 */
[----:B------:R2:W1:Y:S02]  /*07c0*/  SYNCS.EXCH.64 URZ, [UR8+0x58], UR12 ;  /* 0x0000580c08ff75b2 */ /* 0x0004640008000100 */
[----:B--2---:R-:W-:Y:S01]  /*07d0*/  NOP ;  /* 0x0000000000007918 */ /* 0x004fe20000000000 */
.L_x_10:
[----:B------:R-:W2:Y:S01]  /*07e0*/  SHFL.IDX PT, R2, R92, RZ, 0x1f ;  /* 0x00001fff5c027589 */ /* 0x000ea200000e0000 */
[----:B------:R-:W-:Y:S01]  /*07f0*/  NOP ;  /* 0x0000000000007918 */ /* 0x000fe20000000000 */
[----:B--2---:R-:W-:-:S13]  /*0800*/  ISETP.NE.AND P0, PT, R2, 0x3, PT ;  /* 0x000000030200780c */ /* 0x004fda0003f05270 */
[----:B------:R-:W-:Y:S05]  /*0810*/  @P0 BRA `(.L_x_11) ;  /* 0x0000000000300947 */ /* 0x000fea0003800000 */
[----:B------:R-:W2:Y:S01]  /*0820*/  S2UR UR6, SR_CgaCtaId ;  /* 0x00000000000679c3 */ /* 0x000ea20000008800 */
[----:B-1----:R-:W-:Y:S01]  /*0830*/  UMOV UR8, 0x400 ;  /* 0x0000040000087882 */ /* 0x002fe20000000000 */
[----:B------:R-:W-:Y:S01]  /*0840*/  UMOV UR4, 0x20 ;  /* 0x0000002000047882 */ /* 0x000fe20000000000 */
[----:B------:R-:W-:Y:S01]  /*0850*/  ELECT P0, URZ, PT ;  /* 0x0000000000ff782f */ /* 0x000fe20003800000 */
[----:B--2---:R-:W-:Y:S02]  /*0860*/  ULEA UR6, UR6, UR8, 0x18 ;  /* 0x0000000806067291 */ /* 0x004fe4000f8ec0ff */
[----:B------:R-:W-:-:S04]  /*0870*/  UIADD3 UR8, UPT, UPT, -UR4, 0x100000, URZ ;  /* 0x0010000004087890 */ /* 0x000fc8000fffe1ff */
[----:B------:R-:W-:Y:S02]  /*0880*/  USHF.L.U32 UR9, UR8, 0xb, URZ ;  /* 0x0000000b08097899 */ /* 0x000fe400080006ff */
[----:B------:R-:W-:Y:S01]  /*0890*/  USHF.L.U32 UR8, UR8, 0x1, URZ ;  /* 0x0000000108087899 */ /* 0x000fe200080006ff */
[----:B------:R-:W1:Y:S11]  /*08a0*/  FENCE.VIEW.ASYNC.S ;  /* 0x00000000000073c6 */ /* 0x000e760000000000 */
[----:B-1----:R2:W1:Y:S01]  /*08b0*/  SYNCS.EXCH.64 URZ, [UR6+0x60], UR8 ;  /* 0x0000600806ff75b2 */ /* 0x0024620008000100 */
[----:B------:R2:W1:Y:S02]  /*08c0*/  SYNCS.EXCH.64 URZ, [UR6+0x68], UR8 ;  /* 0x0000680806ff75b2 */ /* 0x0004640008000100 */
[----:B--2---:R-:W-:Y:S01]  /*08d0*/  NOP ;  /* 0x0000000000007918 */ /* 0x004fe20000000000 */
.L_x_11:
[----:B------:R-:W2:Y:S01]  /*08e0*/  SHFL.IDX PT, R2, R92, RZ, 0x1f ;  /* 0x00001fff5c027589 */ /* 0x000ea200000e0000 */
[----:B------:R-:W-:Y:S01]  /*08f0*/  NOP ;  /* 0x0000000000007918 */ /* 0x000fe20000000000 */
[----:B--2---:R-:W-:-:S13]  /*0900*/  ISETP.NE.AND P0, PT, R2, 0x4, PT ;  /* 0x000000040200780c */ /* 0x004fda0003f05270 */
[----:B------:R-:W-:Y:S05]  /*0910*/  @P0 BRA `(.L_x_12) ;  /* 0x00000000004c0947 */ /* 0x000fea0003800000 */
[----:B------:R-:W2:Y:S01]  /*0920*/  S2UR UR6, SR_CgaCtaId ;  /* 0x00000000000679c3 */ /* 0x000ea20000008800 */
[----:B------:R-:W-:Y:S01]  /*0930*/  UMOV UR9, 0x3a0 ;  /* 0x000003a000097882 */ /* 0x000fe20000000000 */
[----:B-1----:R-:W-:Y:S01]  /*0940*/  UMOV UR8, 0x400 ;  /* 0x0000040000087882 */ /* 0x002fe20000000000 */
[----:B------:R-:W-:Y:S01]  /*0950*/  USEL UR9, UR9, 0x320, UP4 ;  /* 0x0000032009097887 */ /* 0x000fe2000a000000 */
[----:B------:R-:W-:Y:S01]  /*0960*/  UMOV UR4, 0x1 ;  /* 0x0000000100047882 */ /* 0x000fe20000000000 */
[----:B------:R-:W-:Y:S01]  /*0970*/  ELECT P0, URZ, PT ;  /* 0x0000000000ff782f */ /* 0x000fe20003800000 */
[----:B------:R-:W-:-:S04]  /*0980*/  UIADD3 UR10, UPT, UPT, -UR4, 0x100000, URZ ;  /* 0x00100000040a7890 */ /* 0x000fc8000fffe1ff */
[----:B------:R-:W-:Y:S02]  /*0990*/  USHF.L.U32 UR11, UR10, 0xb, URZ ;  /* 0x0000000b0a0b7899 */ /* 0x000fe400080006ff */
[----:B------:R-:W-:Y:S02]  /*09a0*/  USHF.L.U32 UR10, UR10, 0x1, URZ ;  /* 0x000000010a0a7899 */ /* 0x000fe400080006ff */
[----:B--2---:R-:W-:Y:S02]  /*09b0*/  ULEA UR6, UR6, UR8, 0x18 ;  /* 0x0000000806067291 */ /* 0x004fe4000f8ec0ff */
[----:B------:R-:W-:-:S04]  /*09c0*/  UIADD3 UR8, UPT, UPT, -UR9, 0x100000, URZ ;  /* 0x0010000009087890 */ /* 0x000fc8000fffe1ff */
[----:B------:R-:W-:Y:S02]  /*09d0*/  USHF.L.U32 UR9, UR8, 0xb, URZ ;  /* 0x0000000b08097899 */ /* 0x000fe400080006ff */
[----:B------:R-:W-:Y:S01]  /*09e0*/  USHF.L.U32 UR8, UR8, 0x1, URZ ;  /* 0x0000000108087899 */ /* 0x000fe200080006ff */
[----:B------:R-:W1:Y:S03]  /*09f0*/  FENCE.VIEW.ASYNC.S ;  /* 0x00000000000073c6 */ /* 0x000e660000000000 */
[----:B-1----:R2:W1:Y:S08]  /*0a00*/  SYNCS.EXCH.64 URZ, [UR6+0x70], UR10 ;  /* 0x0000700a06ff75b2 */ /* 0x0024700008000100 */
[----:B------:R2:W1:Y:S01]  /*0a10*/  SYNCS.EXCH.64 URZ, [UR6+0x80], UR8 ;  /* 0x0000800806ff75b2 */ /* 0x0004620008000100 */
[----:B------:R2:W1:Y:S01]  /*0a20*/  SYNCS.EXCH.64 URZ, [UR6+0x78], UR10 ;  /* 0x0000780a06ff75b2 */ /* 0x0004620008000100 */
[----:B------:R2:W1:Y:S02]  /*0a30*/  SYNCS.EXCH.64 URZ, [UR6+0x88], UR8 ;  /* 0x0000880806ff75b2 */ /* 0x0004640008000100 */
[----:B--2---:R-:W-:Y:S01]  /*0a40*/  NOP ;  /* 0x0000000000007918 */ /* 0x004fe20000000000 */
.L_x_12:
        /* <DEDUP_REMOVED lines=26> */
.L_x_13:
[----:B------:R-:W2:Y:S01]  /*0bf0*/  SHFL.IDX PT, R2, R92, RZ, 0x1f ;  /* 0x00001fff5c027589 */ /* 0x000ea200000e0000 */
[----:B------:R-:W1:Y:S01]  /*0c00*/  S2UR UR37, SR_CgaCtaId ;  /* 0x00000000002579c3 */ /* 0x000e620000008800 */
[----:B------:R-:W-:Y:S01]  /*0c10*/  NOP ;  /* 0x0000000000007918 */ /* 0x000fe20000000000 */
[----:B--2---:R-:W-:-:S13]  /*0c20*/  ISETP.NE.AND P0, PT, R2, 0x3, PT ;  /* 0x000000030200780c */ /* 0x004fda0003f05270 */
[----:B-1----:R-:W-:Y:S05]  /*0c30*/  @P0 BRA `(.L_x_14) ;  /* 0x0000000000340947 */ /* 0x002fea0003800000 */
[----:B------:R-:W-:Y:S01]  /*0c40*/  UMOV UR6, 0x400 ;  /* 0x0000040000067882 */ /* 0x000fe20000000000 */
[----:B------:R-:W-:Y:S01]  /*0c50*/  UMOV UR4, 0x20 ;  /* 0x0000002000047882 */ /* 0x000fe20000000000 */
[----:B------:R-:W-:Y:S02]  /*0c60*/  ULEA UR6, UR37, UR6, 0x18 ;  /* 0x0000000625067291 */ /* 0x000fe4000f8ec0ff */
[----:B------:R-:W-:-:S04]  /*0c70*/  UIADD3 UR8, UPT, UPT, -UR4, 0x100000, URZ ;  /* 0x0010000004087890 */ /* 0x000fc8000fffe1ff */
[----:B------:R-:W-:Y:S02]  /*0c80*/  USHF.L.U32 UR9, UR8, 0xb, URZ ;  /* 0x0000000b08097899 */ /* 0x000fe400080006ff */
[----:B------:R-:W-:Y:S01]  /*0c90*/  USHF.L.U32 UR8, UR8, 0x1, URZ ;  /* 0x0000000108087899 */ /* 0x000fe200080006ff */
[----:B------:R-:W-:Y:S01]  /*0ca0*/  ELECT P0, URZ, PT ;  /* 0x0000000000ff782f */ /* 0x000fe20003800000 */
[----:B------:R-:W1:Y:S10]  /*0cb0*/  FENCE.VIEW.ASYNC.S ;  /* 0x00000000000073c6 */ /* 0x000e740000000000 */
[----:B-1----:R1:W2:Y:S01]  /*0cc0*/  SYNCS.EXCH.64 URZ, [UR6+0xd0], UR8 ;  /* 0x0000d00806ff75b2 */ /* 0x0022a20008000100 */
[----:B------:R1:W1:Y:S01]  /*0cd0*/  SYNCS.EXCH.64 URZ, [UR6+0xe0], UR8 ;  /* 0x0000e00806ff75b2 */ /* 0x0002620008000100 */
[----:B------:R1:W1:Y:S01]  /*0ce0*/  SYNCS.EXCH.64 URZ, [UR6+0xd8], UR8 ;  /* 0x0000d80806ff75b2 */ /* 0x0002620008000100 */
[----:B------:R1:W1:Y:S01]  /*0cf0*/  SYNCS.EXCH.64 URZ, [UR6+0xe8], UR8 ;  /* 0x0000e80806ff75b2 */ /* 0x0002620008000100 */
[----:B------:R-:W-:Y:S01]  /*0d00*/  NOP ;  /* 0x0000000000007918 */ /* 0x000fe20000000000 */
.L_x_14:
[----:B------:R-:W3:Y:S01]  /*0d10*/  LDCU UR4, c[0x0][0x36c] ;  /* 0x00006d80ff0477ac */ /* 0x000ee20008000800 */
[----:B------:R-:W-:Y:S01]  /*0d20*/  ISETP.NE.OR P6, PT, R0, 0x2, !P6 ;  /* 0x000000020000780c */ /* 0x000fe200077c5670 */
[----:B------:R-:W-:Y:S01]  /*0d30*/  NOP ;  /* 0x0000000000007918 */ /* 0x000fe20000000000 */
[----:B------:R-:W-:Y:S01]  /*0d40*/  LOP3.LUT R9, R101, 0x1f, RZ, 0xc0, !PT ;  /* 0x0000001f65097812 */ /* 0x000fe200078ec0ff */
[----:B------:R-:W-:Y:S02]  /*0d50*/  UISETP.NE.AND UP3, UPT, UR5, URZ, UPT ;  /* 0x000000ff0500728c */ /* 0x000fe4000bf65270 */
[----:B---3--:R-:W-:-:S09]  /*0d60*/  UISETP.EQ.U32.AND UP0, UPT, UR4, 0x1, UPT ;  /* 0x000000010400788c */ /* 0x008fd2000bf02070 */
[----:B------:R-:W-:Y:S05]  /*0d70*/  BRA.U !UP0, `(.L_x_15) ;  /* 0x0000000108087547 */ /* 0x000fea000b800000 */
[----:B-12-4-:R-:W-:Y:S01]  /*0d80*/  UCGABAR_ARV ;  /* 0x00000000000079c7 */ /* 0x016fe20008000000 */
[----:B------:R-:W-:Y:S05]  /*0d90*/  BRA `(.L_x_16) ;  /* 0x0000000000047947 */ /* 0x000fea0003800000 */
.L_x_15:
[----:B-12-4-:R-:W-:Y:S01]  /*0da0*/  NOP ;  /* 0x0000000000007918 */ /* 0x016fe20000000000 */
.L_x_16:
[----:B------:R-:W1:Y:S01]  /*0db0*/  S2UR UR8, SR_CTAID.Y ;  /* 0x00000000000879c3 */ /* 0x000e620000002600 */
[----:B------:R-:W-:-:S05]  /*0dc0*/  CS2R.32 R87, SR_CgaSize ;  /* 0x0000000000577805 */ /* 0x000fca0000008a00 */
[----:B------:R-:W-:-:S05]  /*0dd0*/  IMAD R87, R87, -0xa0, RZ ;  /* 0xffffff6057577824 */ /* 0x000fca00078e02ff */
[----:B------:R-:W-:-:S14]  /*0de0*/  R2UR UR4, R87 ;  /* 0x00000000570472ca */ /* 0x000fdc00000e0000 */
[----:B------:R-:W2:Y:S01]  /*0df0*/  LDCU UR4, c[0x0][UR4+0x2b4] ;  /* 0x00005680040477ac */ /* 0x000ea20008000800 */
[----:B------:R-:W-:-:S05]  /*0e00*/  CS2R.32 R87, SR_CgaSize ;  /* 0x0000000000577805 */ /* 0x000fca0000008a00 */
[----:B------:R-:W-:-:S05]  /*0e10*/  IMAD R87, R87, -0xa0, RZ ;  /* 0xffffff6057577824 */ /* 0x000fca00078e02ff */
[----:B------:R-:W-:-:S14]  /*0e20*/  R2UR UR6, R87 ;  /* 0x00000000570672ca */ /* 0x000fdc00000e0000 */
[----:B------:R-:W3:Y:S01]  /*0e30*/  LDCU UR6, c[0x0][UR6+0x2b0] ;  /* 0x00005600060677ac */ /* 0x000ee20008000800 */
[----:B------:R-:W4:Y:S01]  /*0e40*/  S2UR UR9, SR_CTAID.X ;  /* 0x00000000000979c3 */ /* 0x000f220000002500 */
[----:B------:R-:W-:Y:S01]  /*0e50*/  UISETP.NE.AND UP1, UPT, UR5, 0x2, UPT ;  /* 0x000000020500788c */ /* 0x000fe2000bf25270 */
[----:B------:R-:W-:-:S05]  /*0e60*/  CS2R.32 R0, SR_CgaSize ;  /* 0x0000000000007805 */ /* 0x000fca0000008a00 */
[----:B------:R-:W-:-:S06]  /*0e70*/  IMAD R0, R0, -0xa0, RZ ;  /* 0xffffff6000007824 */ /* 0x000fcc00078e02ff */
[----:B------:R-:W3:Y:S01]  /*0e80*/  LDC R0, c[0x0][R0+0x2a4] ;  /* 0x0000a90000007b82 */ /* 0x000ee20000000800 */
[----:B-1----:R-:W-:-:S07]  /*0e90*/  I2FP.F32.U32 R86, UR8 ;  /* 0x0000000800567c45 */ /* 0x002fce0008201000 */
[----:B------:R-:W1:Y:S01]  /*0ea0*/  LDC R11, c[0x0][0xb24] ;  /* 0x0002c900ff0b7b82 */ /* 0x000e620000000800 */
[----:B------:R-:W-:Y:S01]  /*0eb0*/  MOV R20, UR8 ;  /* 0x0000000800147c02 */ /* 0x000fe20008000f00 */
[----:B--2---:R-:W-:Y:S01]  /*0ec0*/  FMUL R86, R86, UR4 ;  /* 0x0000000456567c20 */ /* 0x004fe20008400000 */
[----:B------:R-:W-:Y:S01]  /*0ed0*/  USHF.L.U32 UR4, UR37, 0xa, URZ ;  /* 0x0000000a25047899 */ /* 0x000fe200080006ff */
[----:B----4-:R-:W-:Y:S02]  /*0ee0*/  I2FP.F32.U32 R87, UR9 ;  /* 0x0000000900577c45 */ /* 0x010fe40008201000 */
[----:B------:R-:W-:-:S05]  /*0ef0*/  CS2R.32 R2, SR_CgaSize ;  /* 0x0000000000027805 */ /* 0x000fca0000008a00 */
[----:B------:R-:W-:-:S06]  /*0f00*/  IMAD R2, R2, -0xa0, RZ ;  /* 0xffffff6002027824 */ /* 0x000fcc00078e02ff */
[----:B------:R-:W2:Y:S01]  /*0f10*/  LDC R2, c[0x0][R2+0x2a0] ;  /* 0x0000a80002027b82 */ /* 0x000ea20000000800 */
[----:B------:R-:W-:Y:S01]  /*0f20*/  MOV R21, UR9 ;  /* 0x0000000900157c02 */ /* 0x000fe20008000f00 */
[----:B------:R-:W4:Y:S01]  /*0f30*/  F2I.U32.TRUNC.NTZ R86, R86 ;  /* 0x0000005600567305 */ /* 0x000f22000020f000 */
[----:B------:R-:W-:Y:S01]  /*0f40*/  ULOP3.LUT UR4, UR4, 0xc00, URZ, 0xc0, !UPT ;  /* 0x00000c0004047892 */ /* 0x000fe2000f8ec0ff */
[----:B---3--:R-:W-:Y:S01]  /*0f50*/  FMUL R87, R87, UR6 ;  /* 0x0000000657577c20 */ /* 0x008fe20008400000 */
[----:B------:R-:W3:Y:S03]  /*0f60*/  LDCU UR6, c[0x0][0xb30] ;  /* 0x00016600ff0677ac */ /* 0x000ee60008000800 */
[----:B------:R-:W2:Y:S02]  /*0f70*/  LDC R40, c[0x0][0xb24] ;  /* 0x0002c900ff287b82 */ /* 0x000ea40000000800 */
[----:B------:R-:W3:Y:S06]  /*0f80*/  F2I.U32.TRUNC.NTZ R87, R87 ;  /* 0x0000005700577305 */ /* 0x000eec000020f000 */
[----:B------:R-:W2:Y:S01]  /*0f90*/  S2UR UR36, SR_CTAID.Z ;  /* 0x00000000002479c3 */ /* 0x000ea20000002700 */
[----:B----4-:R-:W-:Y:S01]  /*0fa0*/  IMAD.MOV R86, RZ, RZ, -R86 ;  /* 0x000000ffff567224 */ /* 0x010fe200078e0a56 */
[----:B-1----:R-:W-:-:S03]  /*0fb0*/  ISETP.GE.AND P0, PT, R11, 0x1, PT ;  /* 0x000000010b00780c */ /* 0x002fc60003f06270 */
[----:B------:R-:W-:Y:S01]  /*0fc0*/  IMAD R86, R0, R86, UR8 ;  /* 0x0000000800567e24 */ /* 0x000fe2000f8e0256 */
[----:B------:R-:W-:Y:S01]  /*0fd0*/  PRMT R0, RZ, 0x7610, R0 ;  /* 0x00007610ff007816 */ /* 0x000fe20000000000 */
[----:B---3--:R-:W-:Y:S01]  /*0fe0*/  UISETP.NE.AND UP2, UPT, UR6, 0x1, UPT ;  /* 0x000000010600788c */ /* 0x008fe2000bf45270 */
[----:B------:R-:W-:-:S04]  /*0ff0*/  IMAD.MOV R87, RZ, RZ, -R87 ;  /* 0x000000ffff577224 */ /* 0x000fc800078e0a57 */
[----:B--2---:R-:W-:Y:S01]  /*1000*/  IMAD R87, R2, R87, UR9 ;  /* 0x0000000902577e24 */ /* 0x004fe2000f8e0257 */
[----:B------:R-:W-:Y:S06]  /*1010*/  BRA.U UP3, `(.L_x_17) ;  /* 0x00000001033c7547 */ /* 0x000fec000b800000 */
[C---:B------:R-:W-:Y:S02]  /*1020*/  ISETP.NE.AND P4, PT, R86.reuse, 0x1, PT ;  /* 0x000000015600780c */ /* 0x040fe40003f85270 */
[C---:B------:R-:W-:Y:S02]  /*1030*/  ISETP.NE.AND P3, PT, R86.reuse, 0x2, PT ;  /* 0x000000025600780c */ /* 0x040fe40003f65270 */
[C---:B------:R-:W-:Y:S02]  /*1040*/  ISETP.NE.AND P1, PT, R86.reuse, RZ, PT ;  /* 0x000000ff5600720c */ /* 0x040fe40003f25270 */
[----:B------:R-:W-:Y:S02]  /*1050*/  ISETP.NE.AND P5, PT, R87, RZ, PT ;  /* 0x000000ff5700720c */ /* 0x000fe40003fa5270 */
[----:B------:R-:W-:Y:S02]  /*1060*/  ISETP.NE.AND P2, PT, R86, 0x3, PT ;  /* 0x000000035600780c */ /* 0x000fe40003f45270 */
[----:B------:R-:W-:-:S02]  /*1070*/  SEL R3, RZ, 0x2, P4 ;  /* 0x00000002ff037807 */ /* 0x000fc40002000000 */
[----:B------:R-:W-:Y:S02]  /*1080*/  SEL R2, RZ, 0x4, P3 ;  /* 0x00000004ff027807 */ /* 0x000fe40001800000 */
[----:B------:R-:W-:Y:S02]  /*1090*/  ISETP.EQ.OR P1, PT, R87, RZ, !P1 ;  /* 0x000000ff5700720c */ /* 0x000fe40004f22670 */
[----:B------:R-:W-:Y:S02]  /*10a0*/  SEL R0, RZ, 0x8, P2 ;  /* 0x00000008ff007807 */ /* 0x000fe40001000000 */
[----:B------:R-:W-:Y:S02]  /*10b0*/  SEL R3, R3, 0x2, P5 ;  /* 0x0000000203037807 */ /* 0x000fe40002800000 */
[----:B------:R-:W-:Y:S02]  /*10c0*/  SEL R2, R2, 0x4, P5 ;  /* 0x0000000402027807 */ /* 0x000fe40002800000 */
[----:B------:R-:W-:-:S02]  /*10d0*/  SEL R4, RZ, 0x1, !P1 ;  /* 0x00000001ff047807 */ /* 0x000fc40004800000 */
[----:B------:R-:W-:Y:S02]  /*10e0*/  SEL R0, R0, 0x8, P5 ;  /* 0x0000000800007807 */ /* 0x000fe40002800000 */
[----:B------:R-:W-:-:S05]  /*10f0*/  IADD3 R2, PT, PT, R2, R3, R4 ;  /* 0x0000000302027210 */ /* 0x000fca0007ffe004 */
[----:B------:R-:W-:Y:S02]  /*1100*/  IMAD.IADD R0, R2, 0x1, R0 ;  /* 0x0000000102007824 */ /* 0x000fe400078e0200 */
.L_x_17:
[----:B------:R-:W-:Y:S05]  /*1110*/  @!P0 BRA `(.L_x_18) ;  /* 0x0000000000b88947 */ /* 0x000fea0003800000 */
[----:B------:R-:W1:Y:S01]  /*1120*/  LDC.64 R4, c[0x0][0xb18] ;  /* 0x0002c600ff047b82 */ /* 0x000e620000000a00 */
[----:B------:R-:W-:-:S07]  /*1130*/  ISETP.NE.AND P0, PT, R11, 0x1, PT ;  /* 0x000000010b00780c */ /* 0x000fce0003f05270 */
[----:B------:R-:W2:Y:S08]  /*1140*/  LDC R10, c[0x0][0xb0c] ;  /* 0x0002c300ff0a7b82 */ /* 0x000eb00000000800 */
[----:B------:R-:W3:Y:S08]  /*1150*/  LDC R13, c[0x0][0x370] ;  /* 0x0000dc00ff0d7b82 */ /* 0x000ef00000000800 */
[----:B------:R-:W4:Y:S01]  /*1160*/  LDC R12, c[0x0][0x374] ;  /* 0x0000dd00ff0c7b82 */ /* 0x000f220000000800 */
[----:B-1----:R-:W-:-:S07]  /*1170*/  ISETP.NE.AND P1, PT, R4, 0x1, PT ;  /* 0x000000010400780c */ /* 0x002fce0003f25270 */
[----:B------:R-:W3:Y:S01]  /*1180*/  LDC.64 R6, c[0x0][0xb10] ;  /* 0x0002c400ff067b82 */ /* 0x000ee20000000a00 */
[----:B--2---:R-:W-:-:S07]  /*1190*/  ISETP.NE.AND P2, PT, R10, 0x1, PT ;  /* 0x000000010a00780c */ /* 0x004fce0003f45270 */
[----:B------:R-:W1:Y:S08]  /*11a0*/  LDC R8, c[0x0][0xb20] ;  /* 0x0002c800ff087b82 */ /* 0x000e700000000800 */
[----:B------:R-:W2:Y:S01]  /*11b0*/  LDC.64 R2, c[0x0][0xb28] ;  /* 0x0002ca00ff027b82 */ /* 0x000ea20000000a00 */
[----:B----4-:R-:W-:-:S04]  /*11c0*/  IMAD.HI.U32 R14, R12, R5, RZ ;  /* 0x000000050c0e7227 */ /* 0x010fc800078e00ff */
[----:B------:R-:W-:-:S04]  /*11d0*/  IMAD.HI.U32 R5, R20, R5, RZ ;  /* 0x0000000514057227 */ /* 0x000fc800078e00ff */
[----:B---3--:R-:W-:-:S05]  /*11e0*/  IMAD.HI.U32 R15, R13, R6, RZ ;  /* 0x000000060d0f7227 */ /* 0x008fca00078e00ff */
[-C--:B------:R-:W-:Y:S01]  /*11f0*/  @P2 SHF.R.U32.HI R13, RZ, R7.reuse, R15 ;  /* 0x00000007ff0d2219 */ /* 0x080fe2000001160f */
[C---:B------:R-:W-:Y:S01]  /*1200*/  IMAD.HI.U32 R15, R21.reuse, R6, RZ ;  /* 0x00000006150f7227 */ /* 0x040fe200078e00ff */
[-C--:B-1----:R-:W-:Y:S02]  /*1210*/  @P1 SHF.R.U32.HI R12, RZ, R8.reuse, R14 ;  /* 0x00000008ff0c1219 */ /* 0x082fe4000001160e */
[----:B------:R-:W-:Y:S02]  /*1220*/  SHF.R.U32.HI R5, RZ, R8, R5 ;  /* 0x00000008ff057219 */ /* 0x000fe40000011605 */
[----:B------:R-:W-:Y:S02]  /*1230*/  SHF.R.U32.HI R15, RZ, R7, R15 ;  /* 0x00000007ff0f7219 */ /* 0x000fe4000001160f */
[----:B------:R-:W-:Y:S01]  /*1240*/  SEL R5, R20, R5, !P1 ;  /* 0x0000000514057207 */ /* 0x000fe20004800000 */
[----:B--2---:R-:W-:Y:S01]  /*1250*/  IMAD.HI.U32 R14, R12, R2, RZ ;  /* 0x000000020c0e7227 */ /* 0x004fe200078e00ff */
[----:B------:R-:W-:-:S03]  /*1260*/  SEL R15, R21, R15, !P2 ;  /* 0x0000000f150f7207 */ /* 0x000fc60005000000 */
[----:B------:R-:W-:Y:S01]  /*1270*/  IMAD.HI.U32 R6, R13, R2, RZ ;  /* 0x000000020d067227 */ /* 0x000fe200078e00ff */
[----:B------:R-:W-:-:S04]  /*1280*/  @P0 SHF.R.U32.HI R12, RZ, R3, R14 ;  /* 0x00000003ff0c0219 */ /* 0x000fc8000001160e */
[----:B------:R-:W-:Y:S01]  /*1290*/  @P0 SHF.R.U32.HI R13, RZ, R3, R6 ;  /* 0x00000003ff0d0219 */ /* 0x000fe20000011606 */
[----:B------:R-:W-:-:S04]  /*12a0*/  IMAD R12, R12, R11, RZ ;  /* 0x0000000b0c0c7224 */ /* 0x000fc800078e02ff */
[----:B------:R-:W-:Y:S01]  /*12b0*/  IMAD R6, R13, R11, RZ ;  /* 0x0000000b0d067224 */ /* 0x000fe200078e02ff */
[----:B------:R-:W-:-:S04]  /*12c0*/  ISETP.GE.AND P1, PT, R5, R12, PT ;  /* 0x0000000c0500720c */ /* 0x000fc80003f26270 */
[----:B------:R-:W-:Y:S01]  /*12d0*/  ISETP.GE.OR P1, PT, R15, R6, P1 ;  /* 0x000000060f00720c */ /* 0x000fe20000f26670 */
[----:B------:R-:W-:-:S05]  /*12e0*/  IMAD.HI.U32 R6, R5, R2, RZ ;  /* 0x0000000205067227 */ /* 0x000fca00078e00ff */
[----:B------:R-:W-:-:S04]  /*12f0*/  SHF.R.U32.HI R6, RZ, R3, R6 ;  /* 0x00000003ff067219 */ /* 0x000fc80000011606 */
[----:B------:R-:W-:-:S03]  /*1300*/  SEL R6, R5, R6, !P0 ;  /* 0x0000000605067207 */ /* 0x000fc60004000000 */
[----:B------:R-:W-:Y:S01]  /*1310*/  @!P1 IMAD.HI.U32 R7, R15, R2, RZ ;  /* 0x000000020f079227 */ /* 0x000fe200078e00ff */
[----:B------:R-:W-:-:S04]  /*1320*/  IADD3 R2, PT, PT, -R6, RZ, RZ ;  /* 0x000000ff06027210 */ /* 0x000fc80007ffe1ff */
[----:B------:R-:W-:Y:S01]  /*1330*/  @!P1 SHF.R.U32.HI R3, RZ, R3, R7 ;  /* 0x00000003ff039219 */ /* 0x000fe20000011607 */
[----:B------:R-:W-:Y:S01]  /*1340*/  IMAD R2, R11, R2, R5 ;  /* 0x000000020b027224 */ /* 0x000fe200078e0205 */
[----:B------:R-:W-:Y:S02]  /*1350*/  IADD3 R7, PT, PT, -R5, RZ, RZ ;  /* 0x000000ff05077210 */ /* 0x000fe40007ffe1ff */
[----:B------:R-:W-:-:S03]  /*1360*/  @!P1 SEL R3, R15, R3, !P0 ;  /* 0x000000030f039207 */ /* 0x000fc60004000000 */
[----:B------:R-:W-:Y:S02]  /*1370*/  IMAD R7, R4, R7, R20 ;  /* 0x0000000704077224 */ /* 0x000fe400078e0214 */
[--C-:B------:R-:W-:Y:S02]  /*1380*/  @!P1 IMAD.IADD R6, R6, 0x1, -R3.reuse ;  /* 0x0000000106069824 */ /* 0x100fe400078e0a03 */
[----:B------:R-:W-:Y:S01]  /*1390*/  @!P1 IMAD R3, R2, R13, R3 ;  /* 0x0000000d02039224 */ /* 0x000fe200078e0203 */
[----:B------:R-:W-:Y:S01]  /*13a0*/  IADD3 R2, PT, PT, -R15, RZ, RZ ;  /* 0x000000ff0f027210 */ /* 0x000fe20007ffe1ff */
[----:B------:R-:W-:Y:S02]  /*13b0*/  @!P1 IMAD R5, R6, R11, R15 ;  /* 0x0000000b06059224 */ /* 0x000fe400078e020f */
[----:B------:R-:W-:Y:S02]  /*13c0*/  @!P1 IMAD.MOV.U32 R15, RZ, RZ, R3 ;  /* 0x000000ffff0f9224 */ /* 0x000fe400078e0003 */
[----:B------:R-:W-:-:S02]  /*13d0*/  IMAD R2, R10, R2, R21 ;  /* 0x000000020a027224 */ /* 0x000fc400078e0215 */
[----:B------:R-:W-:Y:S02]  /*13e0*/  IMAD R20, R5, R4, R7 ;  /* 0x0000000405147224 */ /* 0x000fe400078e0207 */
[----:B------:R-:W-:Y:S02]  /*13f0*/  IMAD R21, R15, R10, R2 ;  /* 0x0000000a0f157224 */ /* 0x000fe400078e0202 */
.L_x_18:
[----:B------:R-:W-:Y:S05]  /*1400*/  BRA.U UP2, `(.L_x_19) ;  /* 0x0000000102407547 */ /* 0x000fea000b800000 */
[----:B------:R-:W1:Y:S08]  /*1410*/  LDC.64 R4, c[0x0][0xb10] ;  /* 0x0002c400ff047b82 */ /* 0x000e700000000a00 */
[----:B------:R-:W2:Y:S08]  /*1420*/  LDC.64 R2, c[0x0][0xb18] ;  /* 0x0002c600ff027b82 */ /* 0x000eb00000000a00 */
[----:B------:R-:W3:Y:S08]  /*1430*/  LDC R6, c[0x0][0xb20] ;  /* 0x0002c800ff067b82 */ /* 0x000ef00000000800 */
[----:B------:R-:W4:Y:S01]  /*1440*/  LDC R7, c[0x0][0xb0c] ;  /* 0x0002c300ff077b82 */ /* 0x000f220000000800 */
[----:B-1----:R-:W-:-:S05]  /*1450*/  IMAD.HI.U32 R4, R21, R4, RZ ;  /* 0x0000000415047227 */ /* 0x002fca00078e00ff */
[----:B------:R-:W-:Y:S01]  /*1460*/  SHF.R.U32.HI R4, RZ, R5, R4 ;  /* 0x00000005ff047219 */ /* 0x000fe20000011604 */
[----:B--2---:R-:W-:Y:S01]  /*1470*/  IMAD.HI.U32 R3, R20, R3, RZ ;  /* 0x0000000314037227 */ /* 0x004fe200078e00ff */
[----:B------:R-:W-:-:S04]  /*1480*/  ISETP.NE.AND P0, PT, R2, 0x1, PT ;  /* 0x000000010200780c */ /* 0x000fc80003f05270 */
[----:B---3--:R-:W-:-:S04]  /*1490*/  SHF.R.U32.HI R3, RZ, R6, R3 ;  /* 0x00000006ff037219 */ /* 0x008fc80000011603 */
[----:B------:R-:W-:Y:S02]  /*14a0*/  SEL R3, R20, R3, !P0 ;  /* 0x0000000314037207 */ /* 0x000fe40004000000 */
[----:B----4-:R-:W-:-:S04]  /*14b0*/  ISETP.NE.AND P1, PT, R7, 0x1, PT ;  /* 0x000000010700780c */ /* 0x010fc80003f25270 */
[----:B------:R-:W-:-:S05]  /*14c0*/  SEL R4, R21, R4, !P1 ;  /* 0x0000000415047207 */ /* 0x000fca0004800000 */
[----:B------:R-:W-:Y:S02]  /*14d0*/  IMAD.IADD R5, R3, 0x1, -R4 ;  /* 0x0000000103057824 */ /* 0x000fe400078e0a04 */
[----:B------:R-:W-:Y:S02]  /*14e0*/  IMAD.IADD R3, R4, 0x1, -R3 ;  /* 0x0000000104037824 */ /* 0x000fe400078e0a03 */
[----:B------:R-:W-:Y:S02]  /*14f0*/  IMAD R21, R5, R7, R21 ;  /* 0x0000000705157224 */ /* 0x000fe400078e0215 */
[----:B------:R-:W-:Y:S02]  /*1500*/  IMAD R20, R3, R2, R20 ;  /* 0x0000000203147224 */ /* 0x000fe400078e0214 */
.L_x_19:
[----:B------:R-:W-:Y:S05]  /*1510*/  BRA.U !UP0, `(.L_x_20) ;  /* 0x00000001080c7547 */ /* 0x000fea000b800000 */
[----:B------:R-:W-:Y:S01]  /*1520*/  UCGABAR_WAIT ;  /* 0x0000000000007dc7 */ /* 0x000fe20008000000 */
[----:B------:R-:W-:Y:S01]  /*1530*/  CCTL.IVALL ;  /* 0x00000000ff00798f */ /* 0x000fe20002000000 */
[----:B------:R-:W-:Y:S05]  /*1540*/  BRA `(.L_x_21) ;  /* 0x0000000000047947 */ /* 0x000fea0003800000 */
.L_x_20:
[----:B------:R-:W-:Y:S06]  /*1550*/  BAR.SYNC.DEFER_BLOCKING 0x0 ;  /* 0x0000000000007b1d */ /* 0x000fec0000010000 */
.L_x_21:
[----:B------:R-:W-:Y:S05]  /*1560*/  BRA.U UP1, `(.L_x_22) ;  /* 0x00000011017c7547 */ /* 0x000fea000b800000 */
[----:B------:R-:W1:Y:S01]  /*1570*/  LDCU UR15, c[0x0][0x38c] ;  /* 0x00007180ff0f77ac */ /* 0x000e620008000800 */
[----:B------:R-:W2:Y:S01]  /*1580*/  LDC R8, c[0x0][0x370] ;  /* 0x0000dc00ff087b82 */ /* 0x000ea20000000800 */
[----:B------:R-:W-:Y:S01]  /*1590*/  PLOP3.LUT P1, PT, PT, PT, UP4, 0x80, 0x8 ;  /* 0x000000000008781c */ /* 0x000fe20003f2f048 */
[----:B------:R-:W-:Y:S01]  /*15a0*/  IMAD.MOV.U32 R15, RZ, RZ, 0x1 ;  /* 0x00000001ff0f7424 */ /* 0x000fe200078e00ff */
[----:B------:R-:W-:Y:S01]  /*15b0*/  ISETP.EQ.OR P4, PT, R9, RZ, P6 ;  /* 0x000000ff0900720c */ /* 0x000fe20003782670 */
[----:B------:R-:W-:Y:S01]  /*15c0*/  IMAD.MOV.U32 R14, RZ, RZ, RZ ;  /* 0x000000ffff0e7224 */ /* 0x000fe200078e00ff */
[----:B------:R-:W-:Y:S02]  /*15d0*/  PLOP3.LUT P1, PT, P1, PT, PT, 0x8, 0x80 ;  /* 0x000000000080781c */ /* 0x000fe40000f2e170 */
[----:B------:R-:W-:Y:S01]  /*15e0*/  CS2R R12, SRZ ;  /* 0x00000000000c7805 */ /* 0x000fe2000001ff00 */
[----:B------:R-:W-:Y:S01]  /*15f0*/  IMAD.MOV.U32 R11, RZ, RZ, 0x1 ;  /* 0x00000001ff0b7424 */ /* 0x000fe200078e00ff */
[----:B------:R-:W3:Y:S01]  /*1600*/  LDC R0, c[0x0][0x374] ;  /* 0x0000dd00ff007b82 */ /* 0x000ee20000000800 */
[----:B------:R-:W4:Y:S01]  /*1610*/  LDCU.64 UR30, c[0x0][0x348] ;  /* 0x00006900ff1e77ac */ /* 0x000f220008000a00 */
[----:B------:R-:W-:Y:S01]  /*1620*/  UMOV UR13, URZ ;  /* 0x000000ff000d7c82 */ /* 0x000fe20008000000 */
[----:B-1----:R-:W-:-:S04]  /*1630*/  UIADD3 UR6, UPT, UPT, UR15, 0x3f, URZ ;  /* 0x0000003f0f067890 */ /* 0x002fc8000fffe0ff */
[----:B------:R-:W-:-:S04]  /*1640*/  USHF.R.S32.HI UR22, URZ, 0x1f, UR6 ;  /* 0x0000001fff167899 */ /* 0x000fc80008011406 */
[----:B------:R-:W-:Y:S02]  /*1650*/  ULEA.HI UR22, UR22, UR6, URZ, 0x6 ;  /* 0x0000000616167291 */ /* 0x000fe4000f8f30ff */
[----:B------:R-:W-:Y:S02]  /*1660*/  UIADD3 UR6, UPT, UPT, UR15, -0x1, URZ ;  /* 0xffffffff0f067890 */ /* 0x000fe4000fffe0ff */
[----:B------:R-:W-:Y:S02]  /*1670*/  USHF.R.S32.HI UR22, URZ, 0x6, UR22 ;  /* 0x00000006ff167899 */ /* 0x000fe40008011416 */
[----:B------:R-:W-:Y:S02]  /*1680*/  UISETP.GE.U32.AND UP1, UPT, UR6, -0x7f, UPT ;  /* 0xffffff810600788c */ /* 0x000fe4000bf26070 */
[----:B------:R-:W-:Y:S02]  /*1690*/  UISETP.LT.U32.AND UP0, UPT, UR22, 0x2, UPT ;  /* 0x000000021600788c */ /* 0x000fe4000bf01070 */
[----:B------:R-:W-:-:S02]  /*16a0*/  UIADD3 UR15, UPT, UPT, UR15, 0x7e, URZ ;  /* 0x0000007e0f0f7890 */ /* 0x000fc4000fffe0ff */
[----:B------:R-:W-:Y:S02]  /*16b0*/  USEL UR21, UR22, 0x2, UP0 ;  /* 0x0000000216157887 */ /* 0x000fe40008000000 */
[----:B------:R-:W-:Y:S02]  /*16c0*/  UISETP.NE.AND UP0, UPT, UR5, URZ, UPT ;  /* 0x000000ff0500728c */ /* 0x000fe4000bf05270 */
[----:B------:R-:W-:Y:S02]  /*16d0*/  UIADD3 UR6, UPT, UPT, UR21, -0x1, URZ ;  /* 0xffffffff15067890 */ /* 0x000fe4000fffe0ff */
[----:B------:R-:W-:Y:S02]  /*16e0*/  @UP1 UIADD3 UR6, UPT, UPT, UR21, URZ, URZ ;  /* 0x000000ff15061290 */ /* 0x000fe4000fffe0ff */
[----:B------:R-:W-:Y:S02]  /*16f0*/  USEL UR7, UR7, 0x2, UP0 ;  /* 0x0000000207077887 */ /* 0x000fe40008000000 */
[----:B------:R-:W-:-:S02]  /*1700*/  UIADD3 UR14, UPT, UPT, UR22, -UR21, URZ ;  /* 0x80000015160e7290 */ /* 0x000fc4000fffe0ff */
[----:B--2-4-:R-:W-:-:S12]  /*1710*/  UIADD3 UR6, UPT, UPT, UR6, 0x1, URZ ;  /* 0x0000000106067890 */ /* 0x014fd8000fffe0ff */
.L_x_42:
[----:B------:R-:W-:Y:S01]  /*1720*/  UISETP.NE.AND UP0, UPT, UR37, URZ, UPT ;  /* 0x000000ff2500728c */ /* 0x000fe2000bf05270 */
[----:B------:R-:W1:Y:S08]  /*1730*/  S2UR UR37, SR_CgaCtaId ;  /* 0x00000000002579c3 */ /* 0x000e700000008800 */
[----:B------:R-:W-:Y:S05]  /*1740*/  BRA.U UP0, `(.L_x_23) ;  /* 0x0000000100347547 */ /* 0x000fea000b800000 */
[----:B------:R-:W2:Y:S01]  /*1750*/  S2R R2, SR_CgaCtaId ;  /* 0x0000000000027919 */ /* 0x000ea20000008800 */
[----:B------:R-:W-:-:S04]  /*1760*/  MOV R3, 0x400 ;  /* 0x0000040000037802 */ /* 0x000fc80000000f00 */
[----:B--2---:R-:W-:Y:S02]  /*1770*/  LEA R2, R2, R3, 0x18 ;  /* 0x0000000302027211 */ /* 0x004fe400078ec0ff */
[----:B------:R-:W-:-:S03]  /*1780*/  SHF.L.U32 R3, R11, 0x1f, RZ ;  /* 0x0000001f0b037819 */ /* 0x000fc600000006ff */
[----:B------:R-:W-:-:S04]  /*1790*/  IMAD R2, R12, 0x8, R2 ;  /* 0x000000080c027824 */ /* 0x000fc800078e0202 */
[----:B------:R-:W2:Y:S02]  /*17a0*/  SYNCS.PHASECHK.TRANS64.TRYWAIT P0, [R2+URZ+0xe0], R3 ;  /* 0x0000e003020075a7 */ /* 0x000ea400080011ff */
[----:B--2---:R-:W-:Y:S05]  /*17b0*/  @!P0 BRA `(.L_x_24) ;  /* 0x0000007400c88947 */ /* 0x004fea0003800000 */
.L_x_136:
[----:B------:R-:W-:Y:S01]  /*17c0*/  VIADD R12, R12, 0x1 ;  /* 0x000000010c0c7836 */ /* 0x000fe20000000000 */
[----:B------:R2:W-:Y:S04]  /*17d0*/  SYNCS.ARRIVE.TRANS64.A1T0 RZ, [R2+URZ+0xd0], RZ ;  /* 0x0000d0ff02ff79a7 */ /* 0x0005e800081000ff */
[----:B------:R-:W-:-:S04]  /*17e0*/  ISETP.NE.AND P0, PT, R12, 0x2, PT ;  /* 0x000000020c00780c */ /* 0x000fc80003f05270 */
[----:B------:R-:W-:Y:S02]  /*17f0*/  SEL R12, R12, RZ, P0 ;  /* 0x000000ff0c0c7207 */ /* 0x000fe40000000000 */
[----:B--2---:R-:W-:-:S04]  /*1800*/  SEL R2, RZ, 0x1, P0 ;  /* 0x00000001ff027807 */ /* 0x004fc80000000000 */
[----:B------:R-:W-:-:S07]  /*1810*/  LOP3.LUT R11, R11, R2, RZ, 0x3c, !PT ;  /* 0x000000020b0b7212 */ /* 0x000fce00078e3cff */
.L_x_23:
[----:B------:R-:W-:Y:S01]  /*1820*/  UMOV UR5, 0x400 ;  /* 0x0000040000057882 */ /* 0x000fe20000000000 */
[----:B------:R-:W-:Y:S01]  /*1830*/  SHF.L.U32 R2, R15, 0x1f, RZ ;  /* 0x0000001f0f027819 */ /* 0x000fe200000006ff */
[----:B-1----:R-:W-:Y:S01]  /*1840*/  ULEA UR5, UR37, UR5, 0x18 ;  /* 0x0000000525057291 */ /* 0x002fe2000f8ec0ff */
[----:B------:R-:W-:Y:S01]  /*1850*/  R2UR UR34, R21 ;  /* 0x00000000152272ca */ /* 0x000fe200000e0000 */
[----:B------:R-:W-:Y:S01]  /*1860*/  UISETP.GE.U32.AND UP0, UPT, UR15, 0x7f, UPT ;  /* 0x0000007f0f00788c */ /* 0x000fe2000bf06070 */
[----:B------:R-:W-:Y:S01]  /*1870*/  R2UR UR11, R20 ;  /* 0x00000000140b72ca */ /* 0x000fe200000e0000 */
[----:B------:R-:W-:Y:S01]  /*1880*/  ULEA UR8, UR13, UR5, 0x3 ;  /* 0x000000050d087291 */ /* 0x000fe2000f8e18ff */
[----:B------:R-:W-:-:S08]  /*1890*/  UMOV UR23, URZ ;  /* 0x000000ff00177c82 */ /* 0x000fd00008000000 */
[----:B------:R1:W2:Y:S01]  /*18a0*/  SYNCS.PHASECHK.TRANS64.TRYWAIT P0, [UR8+0x10], R2 ;  /* 0x00001002ff0075a7 */ /* 0x0002a20008001108 */
[----:B------:R-:W-:Y:S02]  /*18b0*/  USHF.L.U32 UR34, UR34, 0x7, URZ ;  /* 0x0000000722227899 */ /* 0x000fe400080006ff */
[----:B------:R-:W-:Y:S01]  /*18c0*/  USHF.L.U32 UR11, UR11, 0x7, URZ ;  /* 0x000000070b0b7899 */ /* 0x000fe200080006ff */
[----:B------:R-:W-:Y:S11]  /*18d0*/  BRA.U !UP0, `(.L_x_25) ;  /* 0x0000000108d87547 */ /* 0x000ff6000b800000 */
[----:B------:R-:W-:Y:S01]  /*18e0*/  UIADD3 UR18, UPT, UPT, UR34, 0x40, URZ ;  /* 0x0000004022127890 */ /* 0x000fe2000fffe0ff */
[----:B------:R-:W-:Y:S01]  /*18f0*/  UMOV UR24, URZ ;  /* 0x000000ff00187c82 */ /* 0x000fe20008000000 */
[----:B------:R-:W-:-:S10]  /*1900*/  UMOV UR40, UR13 ;  /* 0x0000000d00287c82 */ /* 0x000fd40008000000 */
.L_x_31:
[----:B------:R-:W-:Y:S01]  /*1910*/  ULEA UR33, UR40, UR5, 0x3 ;  /* 0x0000000528217291 */ /* 0x000fe2000f8e18ff */
[----:B--2---:R-:W-:Y:S01]  /*1920*/  @!P6 MOV R3, 0x8000 ;  /* 0x000080000003e802 */ /* 0x004fe20000000f00 */
[----:B-12---:R-:W-:Y:S10]  /*1930*/  @P0 BRA `(.L_x_26) ;  /* 0x00000000000c0947 */ /* 0x006ff40003800000 */
[----:B------:R-:W-:-:S04]  /*1940*/  SHF.L.U32 R4, R15, 0x1f, RZ ;  /* 0x0000001f0f047819 */ /* 0x000fc800000006ff */
[----:B------:R-:W2:Y:S02]  /*1950*/  SYNCS.PHASECHK.TRANS64.TRYWAIT P0, [UR33+0x10], R4 ;  /* 0x00001004ff0075a7 */ /* 0x000ea40008001121 */
[----:B--2---:R-:W-:Y:S05]  /*1960*/  @!P0 BRA `(.L_x_27) ;  /* 0x0000007400708947 */ /* 0x004fea0003800000 */
.L_x_26:
[----:B------:R2:W-:Y:S01]  /*1970*/  @!P6 SYNCS.ARRIVE.TRANS64 RZ, [UR33], R3 ;  /* 0x00000003ffffe9a7 */ /* 0x0005e20008000021 */
[----:B------:R-:W-:-:S04]  /*1980*/  ULOP3.LUT UR8, UR7, 0x2, URZ, 0xfc, !UPT ;  /* 0x0000000207087892 */ /* 0x000fc8000f8efcff */
[----:B------:R-:W-:-:S09]  /*1990*/  UISETP.NE.AND UP0, UPT, UR8, 0x2, UPT ;  /* 0x000000020800788c */ /* 0x000fd2000bf05270 */
[----:B------:R-:W-:Y:S05]  /*19a0*/  BRA.U UP0, `(.L_x_28) ;  /* 0x0000000100047547 */ /* 0x000fea000b800000 */
[----:B------:R-:W-:Y:S05]  /*19b0*/  BPT.TRAP 0x1 ;  /* 0x000000040000795c */ /* 0x000fea0000300000 */
.L_x_28:
[----:B------:R-:W-:Y:S04]  /*19c0*/  BSSY.RECONVERGENT B0, `(.L_x_29) ;  /* 0x0000003000007945 */ /* 0x000fe80003800200 */
[----:B------:R-:W-:Y:S05]  /*19d0*/  @P4 BRA `(.L_x_30) ;  /* 0x0000000000044947 */ /* 0x000fea0003800000 */
[----:B------:R-:W-:Y:S05]  /*19e0*/  BPT.TRAP 0x1 ;  /* 0x000000040000795c */ /* 0x000fea0000300000 */
.L_x_30:
[----:B------:R-:W-:Y:S05]  /*19f0*/  BSYNC.RECONVERGENT B0 ;  /* 0x0000000000007941 */ /* 0x000fea0003800200 */
.L_x_29:
[----:B------:R-:W-:Y:S02]  /*1a00*/  UIADD3 UR13, UPT, UPT, UR40, 0x1, URZ ;  /* 0x00000001280d7890 */ /* 0x000fe4000fffe0ff */
[----:B------:R-:W-:Y:S02]  /*1a10*/  UIADD3 UR38, UP1, UPT, UR30, 0x80, URZ ;  /* 0x000000801e267890 */ /* 0x000fe4000ff3e0ff */
[----:B------:R-:W-:Y:S02]  /*1a20*/  UISETP.NE.AND UP0, UPT, UR13, 0x2, UPT ;  /* 0x000000020d00788c */ /* 0x000fe4000bf05270 */
[----:B------:R-:W-:Y:S02]  /*1a30*/  USHF.L.U32 UR10, UR24, 0x6, URZ ;  /* 0x00000006180a7899 */ /* 0x000fe400080006ff */
[----:B------:R-:W-:Y:S02]  /*1a40*/  USEL UR9, URZ, 0x1, UP0 ;  /* 0x00000001ff097887 */ /* 0x000fe40008000000 */
[----:B------:R-:W-:-:S02]  /*1a50*/  USEL UR13, UR13, URZ, UP0 ;  /* 0x000000ff0d0d7287 */ /* 0x000fc40008000000 */
[----:B------:R-:W-:Y:S02]  /*1a60*/  UIADD3 UR28, UP0, UPT, UR30, 0x180, URZ ;  /* 0x000001801e1c7890 */ /* 0x000fe4000ff1e0ff */
[----:B------:R-:W-:Y:S01]  /*1a70*/  ULEA UR8, UR13, UR5, 0x3 ;  /* 0x000000050d087291 */ /* 0x000fe2000f8e18ff */
[----:B------:R-:W-:Y:S01]  /*1a80*/  LOP3.LUT R15, R15, UR9, RZ, 0x3c, !PT ;  /* 0x000000090f0f7c12 */ /* 0x000fe2000f8e3cff */
[----:B------:R-:W-:Y:S02]  /*1a90*/  UIADD3.X UR39, UPT, UPT, URZ, UR31, URZ, UP1, !UPT ;  /* 0x0000001fff277290 */ /* 0x000fe40008ffe4ff */
[----:B------:R-:W-:Y:S01]  /*1aa0*/  ULEA.HI UR35, UR4, UR10, URZ, 0x1a ;  /* 0x0000000a04237291 */ /* 0x000fe2000f8fd0ff */
[----:B-1----:R-:W-:Y:S01]  /*1ab0*/  SHF.L.U32 R2, R15, 0x1f, RZ ;  /* 0x0000001f0f027819 */ /* 0x002fe200000006ff */
[----:B------:R-:W-:Y:S01]  /*1ac0*/  UIADD3.X UR29, UPT, UPT, URZ, UR31, URZ, UP0, !UPT ;  /* 0x0000001fff1d7290 */ /* 0x000fe200087fe4ff */
[----:B------:R-:W-:Y:S02]  /*1ad0*/  UMOV UR25, 0xf0000 ;  /* 0x000f000000197882 */ /* 0x000fe40000000000 */
[----:B------:R4:W1:Y:S01]  /*1ae0*/  SYNCS.PHASECHK.TRANS64.TRYWAIT P0, [UR8+0x10], R2 ;  /* 0x00001002ff0075a7 */ /* 0x0008620008001108 */
[----:B------:R-:W-:Y:S01]  /*1af0*/  USHF.L.U32 UR8, UR40, 0xe, URZ ;  /* 0x0000000e28087899 */ /* 0x000fe200080006ff */
[----:B------:R-:W-:Y:S01]  /*1b00*/  UMOV UR26, 0x0 ;  /* 0x00000000001a7882 */ /* 0x000fe20000000000 */
[----:B------:R-:W-:-:S02]  /*1b10*/  UMOV UR27, 0x10000000 ;  /* 0x10000000001b7882 */ /* 0x000fc40000000000 */
[----:B------:R-:W-:Y:S02]  /*1b20*/  ULEA UR16, UR4, UR8, 0x1 ;  /* 0x0000000804107291 */ /* 0x000fe4000f8e08ff */
[----:B------:R-:W-:Y:S02]  /*1b30*/  UIADD3 UR8, UPT, UPT, UR5, 0x10400, UR8 ;  /* 0x0001040005087890 */ /* 0x000fe4000fffe008 */
[----:B------:R-:W-:Y:S01]  /*1b40*/  UIADD3 UR16, UPT, UPT, UR5, UR16, URZ ;  /* 0x0000001005107290 */ /* 0x000fe2000fffe0ff */
[----:B------:R-:W-:Y:S01]  /*1b50*/  UMOV UR17, UR33 ;  /* 0x0000002100117c82 */ /* 0x000fe20008000000 */
[----:B------:R-:W-:Y:S02]  /*1b60*/  UMOV UR20, UR36 ;  /* 0x0000002400147c82 */ /* 0x000fe40008000000 */
[----:B------:R-:W-:Y:S02]  /*1b70*/  UIADD3 UR32, UPT, UPT, UR16, 0x8400, URZ ;  /* 0x0000840010207890 */ /* 0x000fe4000fffe0ff */
[----:B------:R-:W-:Y:S01]  /*1b80*/  UIADD3 UR16, UPT, UPT, UR16, 0xa400, URZ ;  /* 0x0000a40010107890 */ /* 0x000fe2000fffe0ff */
[----:B------:R-:W-:Y:S01]  /*1b90*/  UMOV UR19, UR35 ;  /* 0x0000002300137c82 */ /* 0x000fe20008000000 */
[----:B------:R-:W-:Y:S01]  /*1ba0*/  UMOV UR12, UR36 ;  /* 0x00000024000c7c82 */ /* 0x000fe20008000000 */
[----:B------:R-:W-:Y:S01]  /*1bb0*/  UMOV UR9, UR33 ;  /* 0x0000002100097c82 */ /* 0x000fe20008000000 */
[----:B------:R-:W-:-:S03]  /*1bc0*/  UIADD3 UR24, UPT, UPT, UR24, 0x1, URZ ;  /* 0x0000000118187890 */ /* 0x000fc6000fffe0ff */
[----:B------:R4:W-:Y:S01]  /*1bd0*/  UTMALDG.3D.MULTICAST [UR32], [UR38], UR25, desc[UR26] ;  /* 0x00001a20260073b4 */ /* 0x0009e20008011819 */
[----:B------:R-:W-:Y:S01]  /*1be0*/  UMOV UR23, UR6 ;  /* 0x0000000600177c82 */ /* 0x000fe20008000000 */
[----:B------:R-:W-:Y:S01]  /*1bf0*/  UISETP.NE.AND UP0, UPT, UR24, UR6, UPT ;  /* 0x000000061800728c */ /* 0x000fe2000bf05270 */
[----:B------:R-:W-:Y:S01]  /*1c00*/  UMOV UR40, UR13 ;  /* 0x0000000d00287c82 */ /* 0x000fe20008000000 */
[----:B------:R4:W-:Y:S01]  /*1c10*/  UTMALDG.3D.MULTICAST [UR16], [UR38], UR25, desc[UR26] ;  /* 0x00001a10260073b4 */ /* 0x0009e20008011819 */
[----:B------:R4:W-:Y:S06]  /*1c20*/  UTMALDG.3D [UR8], [UR28], desc[UR26] ;  /* 0x00001a081c0075b4 */ /* 0x0009ec0008011000 */
[----:B----4-:R-:W-:Y:S05]  /*1c30*/  BRA.U UP0, `(.L_x_31) ;  /* 0xfffffffd00347547 */ /* 0x010fea000b83ffff */
.L_x_25:
[----:B------:R-:W-:Y:S01]  /*1c40*/  ULEA UR8, UR13, UR5, 0x3 ;  /* 0x000000050d087291 */ /* 0x000fe2000f8e18ff */
[----:B-1----:R-:W-:Y:S01]  /*1c50*/  SHF.L.U32 R2, R15, 0x1f, RZ ;  /* 0x0000001f0f027819 */ /* 0x002fe200000006ff */
[----:B------:R-:W-:Y:S01]  /*1c60*/  @!P1 SYNCS.ARRIVE.TRANS64.A1T0 RZ, [UR5+0x68], RZ ;  /* 0x000068ffffff99a7 */ /* 0x000fe20008100005 */
[----:B------:R-:W-:-:S06]  /*1c70*/  UISETP.GT.AND UP0, UPT, UR22, UR21, UPT ;  /* 0x000000151600728c */ /* 0x000fcc000bf04270 */
[----:B--2---:R1:W2:Y:S03]  /*1c80*/  SYNCS.PHASECHK.TRANS64.TRYWAIT P0, [UR8+0x10], R2 ;  /* 0x00001002ff0075a7 */ /* 0x0042a60008001108 */
[----:B------:R-:W-:Y:S05]  /*1c90*/  BRA.U !UP0, `(.L_x_32) ;  /* 0x0000000108dc7547 */ /* 0x000fea000b800000 */
[----:B------:R-:W-:Y:S02]  /*1ca0*/  UIADD3 UR32, UPT, UPT, UR14, UR23, URZ ;  /* 0x000000170e207290 */ /* 0x000fe4000fffe0ff */
[----:B------:R-:W-:Y:S01]  /*1cb0*/  UIADD3 UR18, UPT, UPT, UR34, 0x40, URZ ;  /* 0x0000004022127890 */ /* 0x000fe2000fffe0ff */
[----:B------:R-:W-:-:S11]  /*1cc0*/  UMOV UR33, UR13 ;  /* 0x0000000d00217c82 */ /* 0x000fd60008000000 */
.L_x_38:
[----:B------:R-:W-:Y:S01]  /*1cd0*/  ULEA UR25, UR33, UR5, 0x3 ;  /* 0x0000000521197291 */ /* 0x000fe2000f8e18ff */
[----:B--2---:R-:W-:Y:S01]  /*1ce0*/  @!P6 MOV R3, 0x8000 ;  /* 0x000080000003e802 */ /* 0x004fe20000000f00 */
[----:B-12---:R-:W-:Y:S10]  /*1cf0*/  @P0 BRA `(.L_x_33) ;  /* 0x00000000000c0947 */ /* 0x006ff40003800000 */
[----:B------:R-:W-:-:S04]  /*1d00*/  SHF.L.U32 R4, R15, 0x1f, RZ ;  /* 0x0000001f0f047819 */ /* 0x000fc800000006ff */
[----:B------:R-:W2:Y:S02]  /*1d10*/  SYNCS.PHASECHK.TRANS64.TRYWAIT P0, [UR25+0x10], R4 ;  /* 0x00001004ff0075a7 */ /* 0x000ea40008001119 */
[----:B--2---:R-:W-:Y:S05]  /*1d20*/  @!P0 BRA `(.L_x_34) ;  /* 0x0000007000988947 */ /* 0x004fea0003800000 */
.L_x_33:
[----:B------:R2:W-:Y:S01]  /*1d30*/  @!P6 SYNCS.ARRIVE.TRANS64 RZ, [UR25], R3 ;  /* 0x00000003ffffe9a7 */ /* 0x0005e20008000019 */
[----:B------:R-:W-:-:S04]  /*1d40*/  ULOP3.LUT UR8, UR7, 0x2, URZ, 0xfc, !UPT ;  /* 0x0000000207087892 */ /* 0x000fc8000f8efcff */
[----:B------:R-:W-:-:S09]  /*1d50*/  UISETP.NE.AND UP0, UPT, UR8, 0x2, UPT ;  /* 0x000000020800788c */ /* 0x000fd2000bf05270 */
[----:B------:R-:W-:Y:S05]  /*1d60*/  BRA.U UP0, `(.L_x_35) ;  /* 0x0000000100047547 */ /* 0x000fea000b800000 */
[----:B------:R-:W-:Y:S05]  /*1d70*/  BPT.TRAP 0x1 ;  /* 0x000000040000795c */ /* 0x000fea0000300000 */
.L_x_35:
[----:B------:R-:W-:Y:S04]  /*1d80*/  BSSY.RECONVERGENT B0, `(.L_x_36) ;  /* 0x0000003000007945 */ /* 0x000fe80003800200 */
[----:B------:R-:W-:Y:S05]  /*1d90*/  @P4 BRA `(.L_x_37) ;  /* 0x0000000000044947 */ /* 0x000fea0003800000 */
[----:B------:R-:W-:Y:S05]  /*1da0*/  BPT.TRAP 0x1 ;  /* 0x000000040000795c */ /* 0x000fea0000300000 */
.L_x_37:
[----:B------:R-:W-:Y:S05]  /*1db0*/  BSYNC.RECONVERGENT B0 ;  /* 0x0000000000007941 */ /* 0x000fea0003800200 */
.L_x_36:
        /* <DEDUP_REMOVED lines=28> */
[----:B------:R-:W-:Y:S01]  /*1f80*/  UMOV UR12, UR36 ;  /* 0x00000024000c7c82 */ /* 0x000fe20008000000 */
[----:B------:R-:W-:-:S02]  /*1f90*/  UMOV UR9, UR25 ;  /* 0x0000001900097c82 */ /* 0x000fc40008000000 */
[----:B------:R4:W-:Y:S01]  /*1fa0*/  UTMALDG.3D.MULTICAST [UR24], [UR42], UR29, desc[UR38] ;  /* 0x000026182a0073b4 */ /* 0x0009e2000801181d */
[----:B------:R-:W-:Y:S01]  /*1fb0*/  UIADD3 UR23, UPT, UPT, UR23, 0x1, URZ ;  /* 0x0000000117177890 */ /* 0x000fe2000fffe0ff */
[----:B------:R-:W-:-:S03]  /*1fc0*/  UMOV UR33, UR13 ;  /* 0x0000000d00217c82 */ /* 0x000fc60008000000 */
[----:B------:R-:W-:Y:S01]  /*1fd0*/  UISETP.NE.AND UP0, UPT, UR23, UR32, UPT ;  /* 0x000000201700728c */ /* 0x000fe2000bf05270 */
[----:B------:R4:W-:Y:S01]  /*1fe0*/  UTMALDG.3D.MULTICAST [UR16], [UR42], UR29, desc[UR38] ;  /* 0x000026102a0073b4 */ /* 0x0009e2000801181d */
[----:B------:R4:W-:Y:S07]  /*1ff0*/  UTMALDG.3D [UR8], [UR40], desc[UR38] ;  /* 0x00002608280075b4 */ /* 0x0009ee0008011000 */
[----:B----4-:R-:W-:Y:S05]  /*2000*/  BRA.U UP0, `(.L_x_38) ;  /* 0xfffffffd00307547 */ /* 0x010fea000b83ffff */
.L_x_32:
[C---:B-1----:R-:W-:Y:S01]  /*2010*/  LEA R2, R14.reuse, UR5, 0x3 ;  /* 0x000000050e027c11 */ /* 0x042fe2000f8e18ff */
[----:B------:R-:W-:Y:S01]  /*2020*/  NOP ;  /* 0x0000000000007918 */ /* 0x000fe20000000000 */
[----:B--2---:R-:W-:Y:S02]  /*2030*/  SHF.L.U32 R3, R13, 0x1f, RZ ;  /* 0x0000001f0d037819 */ /* 0x004fe400000006ff */
[----:B------:R-:W-:Y:S02]  /*2040*/  LEA R4, R14, UR5, 0x4 ;  /* 0x000000050e047c11 */ /* 0x000fe4000f8e20ff */
[----:B------:R-:W1:Y:S02]  /*2050*/  SYNCS.PHASECHK.TRANS64.TRYWAIT P0, [R2+URZ+0x70], R3 ;  /* 0x00007003020075a7 */ /* 0x000e6400080011ff */
[----:B-1----:R-:W-:Y:S05]  /*2060*/  @!P0 BRA `(.L_x_39) ;  /* 0x0000006c00e08947 */ /* 0x002fea0003800000 */
.L_x_139:
[----:B------:R-:W2:Y:S01]  /*2070*/  LDS.128 R4, [R4+0x100] ;  /* 0x0001000004047984 */ /* 0x000ea20000000c00 */
[----:B------:R-:W-:Y:S01]  /*2080*/  ISETP.GE.AND P0, PT, R40, 0x1, PT ;  /* 0x000000012800780c */ /* 0x000fe20003f06270 */
[----:B-1----:R-:W-:Y:S01]  /*2090*/  VIADD R2, R2, 0x80 ;  /* 0x0000008002027836 */ /* 0x002fe20000000000 */
[----:B------:R-:W-:Y:S01]  /*20a0*/  @!PT LDS RZ, [RZ] ;  /* 0x00000000fffff984 */ /* 0x000fe20000000800 */
[----:B------:R-:W-:Y:S01]  /*20b0*/  @!PT LDS RZ, [RZ] ;  /* 0x00000000fffff984 */ /* 0x000fe20000000800 */
[----:B------:R-:W-:Y:S01]  /*20c0*/  @!PT LDS RZ, [RZ] ;  /* 0x00000000fffff984 */ /* 0x000fe20000000800 */
[----:B------:R-:W-:Y:S01]  /*20d0*/  @!PT LDS RZ, [RZ] ;  /* 0x00000000fffff984 */ /* 0x000fe20000000800 */
[----:B------:R1:W-:Y:S06]  /*20e0*/  MEMBAR.ALL.CTA ;  /* 0x0000000000007992 */ /* 0x0003ec0000008000 */
[----:B-1----:R-:W1:Y:S01]  /*20f0*/  FENCE.VIEW.ASYNC.S ;  /* 0x00000000000073c6 */ /* 0x002e620000000000 */
[----:B------:R-:W-:-:S04]  /*2100*/  PRMT R2, RZ, 0x654, R2 ;  /* 0x00000654ff027816 */ /* 0x000fc80000000002 */
[----:B-1----:R1:W-:Y:S01]  /*2110*/  SYNCS.ARRIVE.TRANS64.RED.A1T0 RZ, [R2+URZ], RZ ;  /* 0x000000ff02ff79a7 */ /* 0x0023e200081004ff */
[----:B--2---:R-:W-:-:S13]  /*2120*/  LOP3.LUT P2, RZ, R6, 0x1, RZ, 0xc0, !PT ;  /* 0x0000000106ff7812 */ /* 0x004fda000784c0ff */
[----:B------:R-:W-:Y:S01]  /*2130*/  @P2 SHF.R.U32.HI R3, RZ, 0x10, R5 ;  /* 0x00000010ff032819 */ /* 0x000fe20000011605 */
[----:B------:R-:W-:Y:S01]  /*2140*/  VOTEU.ANY UP0, P2 ;  /* 0x0000000000ff7886 */ /* 0x000fe20001000100 */
[----:B------:R-:W-:Y:S02]  /*2150*/  @P2 MOV R10, R4 ;  /* 0x00000004000a2202 */ /* 0x000fe40000000f00 */
[----:B------:R-:W-:Y:S02]  /*2160*/  @P2 R2UR.BROADCAST UR8, R3 ;  /* 0x00000000030822ca */ /* 0x000fe400008e0000 */
[----:B------:R-:W-:-:S11]  /*2170*/  @P2 LOP3.LUT R9, R5, 0xffff, RZ, 0xc0, !PT ;  /* 0x0000ffff05092812 */ /* 0x000fd600078ec0ff */
[----:B------:R-:W-:Y:S01]  /*2180*/  @UP0 UMOV UR36, UR8 ;  /* 0x0000000800240c82 */ /* 0x000fe20008000000 */
[----:B-1----:R-:W-:Y:S05]  /*2190*/  @!P0 BRA `(.L_x_40) ;  /* 0x0000000000b88947 */ /* 0x002fea0003800000 */
[----:B------:R-:W3:Y:S01]  /*21a0*/  LDC.64 R4, c[0x0][0xb18] ;  /* 0x0002c600ff047b82 */ /* 0x000ee20000000a00 */
[----:B------:R-:W-:-:S07]  /*21b0*/  ISETP.NE.AND P3, PT, R40, 0x1, PT ;  /* 0x000000012800780c */ /* 0x000fce0003f65270 */
[----:B------:R-:W1:Y:S08]  /*21c0*/  LDC.64 R6, c[0x0][0xb10] ;  /* 0x0002c400ff067b82 */ /* 0x000e700000000a00 */
[----:B------:R-:W2:Y:S08]  /*21d0*/  LDC R16, c[0x0][0xb20] ;  /* 0x0002c800ff107b82 */ /* 0x000eb00000000800 */
[----:B------:R-:W4:Y:S01]  /*21e0*/  LDC R17, c[0x0][0xb0c] ;  /* 0x0002c300ff117b82 */ /* 0x000f220000000800 */
[----:B---3--:R-:W-:Y:S01]  /*21f0*/  IMAD.HI.U32 R19, R0, R5, RZ ;  /* 0x0000000500137227 */ /* 0x008fe200078e00ff */
[----:B------:R-:W-:-:S03]  /*2200*/  ISETP.NE.AND P0, PT, R4, 0x1, PT ;  /* 0x000000010400780c */ /* 0x000fc60003f05270 */
[----:B------:R-:W-:-:S03]  /*2210*/  IMAD.HI.U32 R5, R9, R5, RZ ;  /* 0x0000000509057227 */ /* 0x000fc600078e00ff */
[----:B------:R-:W3:Y:S01]  /*2220*/  LDC.64 R2, c[0x0][0xb28] ;  /* 0x0002ca00ff027b82 */ /* 0x000ee20000000a00 */
[----:B-1----:R-:W-:-:S04]  /*2230*/  IMAD.HI.U32 R20, R8, R6, RZ ;  /* 0x0000000608147227 */ /* 0x002fc800078e00ff */
[----:B------:R-:W-:Y:S01]  /*2240*/  IMAD.HI.U32 R21, R10, R6, RZ ;  /* 0x000000060a157227 */ /* 0x000fe200078e00ff */
[----:B------:R-:W-:Y:S02]  /*2250*/  SHF.R.U32.HI R20, RZ, R7, R20 ;  /* 0x00000007ff147219 */ /* 0x000fe40000011614 */
[-C--:B--2---:R-:W-:Y:S02]  /*2260*/  SHF.R.U32.HI R19, RZ, R16.reuse, R19 ;  /* 0x00000010ff137219 */ /* 0x084fe40000011613 */
[----:B------:R-:W-:Y:S02]  /*2270*/  SHF.R.U32.HI R5, RZ, R16, R5 ;  /* 0x00000010ff057219 */ /* 0x000fe40000011605 */
[----:B------:R-:W-:Y:S02]  /*2280*/  SEL R19, R0, R19, !P0 ;  /* 0x0000001300137207 */ /* 0x000fe40004000000 */
[----:B------:R-:W-:Y:S02]  /*2290*/  SHF.R.U32.HI R21, RZ, R7, R21 ;  /* 0x00000007ff157219 */ /* 0x000fe40000011615 */
[----:B----4-:R-:W-:-:S02]  /*22a0*/  ISETP.NE.AND P1, PT, R17, 0x1, PT ;  /* 0x000000011100780c */ /* 0x010fc40003f25270 */
[----:B------:R-:W-:Y:S02]  /*22b0*/  SEL R5, R9, R5, !P0 ;  /* 0x0000000509057207 */ /* 0x000fe40004000000 */
[----:B------:R-:W-:Y:S02]  /*22c0*/  SEL R20, R8, R20, !P1 ;  /* 0x0000001408147207 */ /* 0x000fe40004800000 */
[----:B------:R-:W-:Y:S01]  /*22d0*/  SEL R21, R10, R21, !P1 ;  /* 0x000000150a157207 */ /* 0x000fe20004800000 */
[----:B---3--:R-:W-:-:S04]  /*22e0*/  IMAD.HI.U32 R18, R19, R2, RZ ;  /* 0x0000000213127227 */ /* 0x008fc800078e00ff */
        /* <DEDUP_REMOVED lines=10> */
[----:B------:R-:W-:-:S04]  /*2390*/  @!P0 IMAD.HI.U32 R7, R21, R2, RZ ;  /* 0x0000000215078227 */ /* 0x000fc800078e00ff */
[----:B------:R-:W-:Y:S01]  /*23a0*/  IMAD.MOV R2, RZ, RZ, -R6 ;  /* 0x000000ffff027224 */ /* 0x000fe200078e0a06 */
[----:B------:R-:W-:Y:S02]  /*23b0*/  @!P0 SHF.R.U32.HI R3, RZ, R3, R7 ;  /* 0x00000003ff038219 */ /* 0x000fe40000011607 */
[----:B------:R-:W-:Y:S01]  /*23c0*/  IADD3 R7, PT, PT, -R5, RZ, RZ ;  /* 0x000000ff05077210 */ /* 0x000fe20007ffe1ff */
[----:B------:R-:W-:Y:S01]  /*23d0*/  IMAD R2, R40, R2, R5 ;  /* 0x0000000228027224 */ /* 0x000fe200078e0205 */
        /* <DEDUP_REMOVED lines=10> */
.L_x_40:
[----:B------:R-:W1:Y:S02]  /*2480*/  LDCU UR8, c[0x0][0xb30] ;  /* 0x00016600ff0877ac */ /* 0x000e640008000800 */
[----:B-1----:R-:W-:-:S09]  /*2490*/  UISETP.NE.AND UP0, UPT, UR8, 0x1, UPT ;  /* 0x000000010800788c */ /* 0x002fd2000bf05270 */
[----:B------:R-:W-:Y:S05]  /*24a0*/  BRA.U UP0, `(.L_x_41) ;  /* 0x0000000100407547 */ /* 0x000fea000b800000 */
[----:B------:R-:W1:Y:S08]  /*24b0*/  LDC.64 R4, c[0x0][0xb10] ;  /* 0x0002c400ff047b82 */ /* 0x000e700000000a00 */
[----:B------:R-:W2:Y:S08]  /*24c0*/  LDC.64 R2, c[0x0][0xb18] ;  /* 0x0002c600ff027b82 */ /* 0x000eb00000000a00 */
[----:B------:R-:W4:Y:S08]  /*24d0*/  LDC R6, c[0x0][0xb20] ;  /* 0x0002c800ff067b82 */ /* 0x000f300000000800 */
[----:B------:R-:W3:Y:S01]  /*24e0*/  LDC R7, c[0x0][0xb0c] ;  /* 0x0002c300ff077b82 */ /* 0x000ee20000000800 */
[----:B-1----:R-:W-:-:S05]  /*24f0*/  IMAD.HI.U32 R4, R10, R4, RZ ;  /* 0x000000040a047227 */ /* 0x002fca00078e00ff */
[----:B------:R-:W-:Y:S01]  /*2500*/  SHF.R.U32.HI R4, RZ, R5, R4 ;  /* 0x00000005ff047219 */ /* 0x000fe20000011604 */
[----:B--2---:R-:W-:Y:S01]  /*2510*/  IMAD.HI.U32 R3, R9, R3, RZ ;  /* 0x0000000309037227 */ /* 0x004fe200078e00ff */
[----:B------:R-:W-:-:S04]  /*2520*/  ISETP.NE.AND P0, PT, R2, 0x1, PT ;  /* 0x000000010200780c */ /* 0x000fc80003f05270 */
[----:B----4-:R-:W-:-:S04]  /*2530*/  SHF.R.U32.HI R3, RZ, R6, R3 ;  /* 0x00000006ff037219 */ /* 0x010fc80000011603 */
[----:B------:R-:W-:Y:S02]  /*2540*/  SEL R3, R9, R3, !P0 ;  /* 0x0000000309037207 */ /* 0x000fe40004000000 */
[----:B---3--:R-:W-:-:S04]  /*2550*/  ISETP.NE.AND P1, PT, R7, 0x1, PT ;  /* 0x000000010700780c */ /* 0x008fc80003f25270 */
[----:B------:R-:W-:-:S05]  /*2560*/  SEL R4, R10, R4, !P1 ;  /* 0x000000040a047207 */ /* 0x000fca0004800000 */
[----:B------:R-:W-:Y:S02]  /*2570*/  IMAD.IADD R5, R3, 0x1, -R4 ;  /* 0x0000000103057824 */ /* 0x000fe400078e0a04 */
[----:B------:R-:W-:Y:S02]  /*2580*/  IMAD.IADD R3, R4, 0x1, -R3 ;  /* 0x0000000104037824 */ /* 0x000fe400078e0a03 */
[----:B------:R-:W-:Y:S02]  /*2590*/  IMAD R10, R5, R7, R10 ;  /* 0x00000007050a7224 */ /* 0x000fe400078e020a */
[----:B------:R-:W-:-:S07]  /*25a0*/  IMAD R9, R3, R2, R9 ;  /* 0x0000000203097224 */ /* 0x000fce00078e0209 */
.L_x_41:
[----:B------:R-:W-:Y:S01]  /*25b0*/  VIADD R14, R14, 0x1 ;  /* 0x000000010e0e7836 */ /* 0x000fe20000000000 */
[----:B------:R-:W-:Y:S01]  /*25c0*/  PLOP3.LUT P1, PT, PT, PT, PT, 0x80, 0x8 ;  /* 0x000000000008781c */ /* 0x000fe20003f2f070 */
[----:B------:R-:W-:Y:S02]  /*25d0*/  IMAD.IADD R21, R10, 0x1, R87 ;  /* 0x000000010a157824 */ /* 0x000fe400078e0257 */
[----:B------:R-:W-:Y:S01]  /*25e0*/  IMAD.IADD R20, R9, 0x1, R86 ;  /* 0x0000000109147824 */ /* 0x000fe200078e0256 */
[----:B------:R-:W-:-:S04]  /*25f0*/  ISETP.NE.AND P0, PT, R14, 0x2, PT ;  /* 0x000000020e00780c */ /* 0x000fc80003f05270 */
[----:B------:R-:W-:Y:S02]  /*2600*/  SEL R2, RZ, 0x1, P0 ;  /* 0x00000001ff027807 */ /* 0x000fe40000000000 */
[----:B------:R-:W-:Y:S02]  /*2610*/  SEL R14, R14, RZ, P0 ;  /* 0x000000ff0e0e7207 */ /* 0x000fe40000000000 */
[----:B------:R-:W-:Y:S01]  /*2620*/  LOP3.LUT R13, R13, R2, RZ, 0x3c, !PT ;  /* 0x000000020d0d7212 */ /* 0x000fe200078e3cff */
[----:B------:R-:W-:Y:S06]  /*2630*/  @P2 BRA `(.L_x_42) ;  /* 0xfffffff000382947 */ /* 0x000fec000383ffff */
[----:B------:R-:W-:Y:S01]  /*2640*/  UIADD3 UR5, UPT, UPT, UR5, 0x10, URZ ;  /* 0x0000001005057890 */ /* 0x000fe2000fffe0ff */
[----:B------:R-:W-:-:S03]  /*2650*/  SHF.L.U32 R2, R15, 0x1f, RZ ;  /* 0x0000001f0f027819 */ /* 0x000fc600000006ff */
[----:B------:R-:W-:-:S09]  /*2660*/  ULEA UR4, UR13, UR5, 0x3 ;  /* 0x000000050d047291 */ /* 0x000fd2000f8e18ff */
[----:B------:R-:W1:Y:S02]  /*2670*/  SYNCS.PHASECHK.TRANS64.TRYWAIT P0, [UR4], R2 ;  /* 0x00000002ff0075a7 */ /* 0x000e640008001104 */
[----:B-1----:R-:W-:Y:S05]  /*2680*/  @!P0 BRA `(.L_x_43) ;  /* 0x00000068006c8947 */ /* 0x002fea0003800000 */
.L_x_141:
[----:B------:R-:W-:-:S04]  /*2690*/  UIADD3 UR6, UPT, UPT, UR13, 0x1, URZ ;  /* 0x000000010d067890 */ /* 0x000fc8000fffe0ff */
[----:B------:R-:W-:-:S04]  /*26a0*/  UISETP.NE.AND UP0, UPT, UR6, 0x2, UPT ;  /* 0x000000020600788c */ /* 0x000fc8000bf05270 */
[----:B------:R-:W-:Y:S02]  /*26b0*/  USEL UR4, URZ, 0x1, UP0 ;  /* 0x00000001ff047887 */ /* 0x000fe40008000000 */
[----:B------:R-:W-:-:S04]  /*26c0*/  USEL UR6, UR6, URZ, UP0 ;  /* 0x000000ff06067287 */ /* 0x000fc80008000000 */
[----:B------:R-:W-:Y:S01]  /*26d0*/  ULEA UR6, UR6, UR5, 0x3 ;  /* 0x0000000506067291 */ /* 0x000fe2000f8e18ff */
[----:B-1----:R-:W-:-:S04]  /*26e0*/  LOP3.LUT R2, R15, UR4, RZ, 0x3c, !PT ;  /* 0x000000040f027c12 */ /* 0x002fc8000f8e3cff */
[----:B------:R-:W-:Y:S01]  /*26f0*/  SHF.L.U32 R2, R2, 0x1f, RZ ;  /* 0x0000001f02027819 */ /* 0x000fe200000006ff */
[----:B---3--:R-:W-:-:S07]  /*2700*/  IMAD.U32 R0, RZ, RZ, UR6 ;  /* 0x00000006ff007e24 */ /* 0x008fce000f8e00ff */
.L_x_44:
[----:B-1----:R1:W2:Y:S02]  /*2710*/  SYNCS.PHASECHK.TRANS64.TRYWAIT P0, [R0+URZ], R2 ;  /* 0x00000002000075a7 */ /* 0x0022a400080011ff */
[----:B--2---:R-:W-:Y:S05]  /*2720*/  @!P0 NANOSLEEP.SYNCS 0x989680 ;  /* 0x009896800000895d */ /* 0x004fea0003900000 */
[----:B------:R-:W2:Y:S02]  /*2730*/  @!P0 SYNCS.PHASECHK.TRANS64 P0, [R0+URZ], R2 ;  /* 0x00000002000085a7 */ /* 0x000ea400080010ff */
[----:B--2---:R-:W-:Y:S05]  /*2740*/  @P0 EXIT ;  /* 0x000000000000094d */ /* 0x004fea0003800000 */
[----:B------:R-:W-:Y:S05]  /*2750*/  BRA `(.L_x_44) ;  /* 0xfffffffc00ec7947 */ /* 0x000fea000383ffff */
.L_x_22:
[----:B------:R-:W-:-:S04]  /*2760*/  UISETP.NE.AND UP0, UPT, UR37, URZ, UPT ;  /* 0x000000ff2500728c */ /* 0x000fc8000bf05270 */
[----:B------:R-:W-:-:S09]  /*2770*/  UISETP.NE.OR UP0, UPT, UR5, 0x1, UP0 ;  /* 0x000000010500788c */ /* 0x000fd20008705670 */
[----:B------:R-:W-:Y:S05]  /*2780*/  BRA.U UP0, `(.L_x_45) ;  /* 0x00000005004c7547 */ /* 0x000fea000b800000 */
[----:B------:R-:W-:Y:S01]  /*2790*/  HFMA2 R3, -RZ, RZ, 0, 0 ;  /* 0x00000000ff037431 */ /* 0x000fe200000001ff */
[----:B------:R-:W-:Y:S01]  /*27a0*/  ISETP.GE.U32.AND P2, PT, R9, 0x4, PT ;  /* 0x000000040900780c */ /* 0x000fe20003f46070 */
[----:B------:R-:W-:Y:S01]  /*27b0*/  IMAD.MOV.U32 R12, RZ, RZ, 0x1 ;  /* 0x00000001ff0c7424 */ /* 0x000fe200078e00ff */
[----:B------:R-:W-:Y:S01]  /*27c0*/  CS2R R10, SRZ ;  /* 0x00000000000a7805 */ /* 0x000fe2000001ff00 */
[----:B------:R-:W-:Y:S01]  /*27d0*/  IMAD.MOV.U32 R8, RZ, RZ, RZ ;  /* 0x000000ffff087224 */ /* 0x000fe200078e00ff */
[----:B------:R-:W-:Y:S01]  /*27e0*/  UMOV UR4, 0x400 ;  /* 0x0000040000047882 */ /* 0x000fe20000000000 */
[----:B------:R-:W-:Y:S01]  /*27f0*/  UMOV UR6, URZ ;  /* 0x000000ff00067c82 */ /* 0x000fe20008000000 */
[----:B------:R-:W-:-:S12]  /*2800*/  ULEA UR37, UR37, UR4, 0x18 ;  /* 0x0000000425257291 */ /* 0x000fd8000f8ec0ff */
.L_x_49:
[----:B------:R-:W-:Y:S02]  /*2810*/  LEA R0, R3, UR37, 0x3 ;  /* 0x0000002503007c11 */ /* 0x000fe4000f8e18ff */
[----:B------:R-:W-:-:S03]  /*2820*/  SHF.L.U32 R4, R8, 0x1f, RZ ;  /* 0x0000001f08047819 */ /* 0x000fc600000006ff */
[----:B------:R-:W-:Y:S01]  /*2830*/  VIADD R5, R0, 0xe0 ;  /* 0x000000e000057836 */ /* 0x000fe20000000000 */
[----:B------:R-:W1:Y:S02]  /*2840*/  SYNCS.PHASECHK.TRANS64.TRYWAIT P0, [R0+URZ+0xd0], R4 ;  /* 0x0000d004000075a7 */ /* 0x000e6400080011ff */
[----:B-1----:R-:W-:Y:S05]  /*2850*/  @!P0 BRA `(.L_x_46) ;  /* 0x0000006800108947 */ /* 0x002fea0003800000 */
.L_x_142:
[----:B------:R-:W-:Y:S01]  /*2860*/  ULEA UR5, UR6, UR37, 0x3 ;  /* 0x0000002506057291 */ /* 0x000fe2000f8e18ff */
[----:B-1----:R-:W-:Y:S01]  /*2870*/  PRMT R0, RZ, 0x654, R5 ;  /* 0x00000654ff007816 */ /* 0x002fe20000000005 */
[----:B------:R-:W-:Y:S01]  /*2880*/  @!P2 IMAD.MOV.U32 R4, RZ, RZ, 0x10 ;  /* 0x00000010ff04a424 */ /* 0x000fe200078e00ff */
[----:B------:R-:W-:Y:S01]  /*2890*/  SHF.L.U32 R5, R12, 0x1f, RZ ;  /* 0x0000001f0c057819 */ /* 0x000fe200000006ff */
[----:B------:R-:W-:Y:S01]  /*28a0*/  UIADD3 UR4, UPT, UPT, UR5, 0x70, URZ ;  /* 0x0000007005047890 */ /* 0x000fe2000fffe0ff */
[----:B------:R1:W-:Y:S05]  /*28b0*/  SYNCS.ARRIVE.TRANS64.RED.A1T0 RZ, [R0+URZ], RZ ;  /* 0x000000ff00ff79a7 */ /* 0x0003ea00081004ff */
[----:B------:R-:W-:Y:S01]  /*28c0*/  IMAD.U32 R6, RZ, RZ, UR4 ;  /* 0x00000004ff067e24 */ /* 0x000fe2000f8e00ff */
[----:B------:R-:W2:Y:S04]  /*28d0*/  SYNCS.PHASECHK.TRANS64.TRYWAIT P0, [UR5+0x80], R5 ;  /* 0x00008005ff0075a7 */ /* 0x000ea80008001105 */
[----:B------:R-:W-:Y:S01]  /*28e0*/  PRMT R6, R9, 0x654, R6 ;  /* 0x0000065409067816 */ /* 0x000fe20000000006 */
[----:B-12---:R-:W-:Y:S06]  /*28f0*/  @!P0 BRA `(.L_x_47) ;  /* 0x0000006400fc8947 */ /* 0x006fec0003800000 */
.L_x_144:
[----:B------:R-:W-:Y:S01]  /*2900*/  ULEA UR4, UR6, UR37, 0x4 ;  /* 0x0000002506047291 */ /* 0x000fe2000f8e20ff */
[----:B------:R-:W-:Y:S01]  /*2910*/  SEL R2, R6, R2, !P2 ;  /* 0x0000000206027207 */ /* 0x000fe20005000000 */
[----:B------:R-:W-:Y:S01]  /*2920*/  UIADD3 UR5, UPT, UPT, UR5, 0x70, URZ ;  /* 0x0000007005057890 */ /* 0x000fe2000fffe0ff */
[----:B-1----:R-:W-:Y:S01]  /*2930*/  LEA R0, R11, UR37, 0x3 ;  /* 0x000000250b007c11 */ /* 0x002fe2000f8e18ff */
[----:B------:R-:W-:Y:S01]  /*2940*/  UIADD3 UR4, UPT, UPT, UR4, 0x100, URZ ;  /* 0x0000010004047890 */ /* 0x000fe2000fffe0ff */
[----:B------:R1:W-:Y:S01]  /*2950*/  @!P2 SYNCS.ARRIVE.TRANS64.RED RZ, [R2+URZ], R4 ;  /* 0x0000000402ffa9a7 */ /* 0x0003e200080004ff */
[----:B------:R-:W-:Y:S01]  /*2960*/  UIADD3 UR6, UPT, UPT, UR6, 0x1, URZ ;  /* 0x0000000106067890 */ /* 0x000fe2000fffe0ff */
[----:B------:R-:W-:-:S03]  /*2970*/  VIADD R3, R3, 0x1 ;  /* 0x0000000103037836 */ /* 0x000fc60000000000 */
[----:B------:R-:W-:Y:S02]  /*2980*/  UISETP.NE.AND UP0, UPT, UR6, 0x2, UPT ;  /* 0x000000020600788c */ /* 0x000fe4000bf05270 */
[----:B------:R-:W-:Y:S01]  /*2990*/  ISETP.NE.AND P0, PT, R3, 0x2, PT ;  /* 0x000000020300780c */ /* 0x000fe20003f05270 */
[----:B------:R-:W-:Y:S06]  /*29a0*/  UGETNEXTWORKID.BROADCAST [UR4], [UR5] ;  /* 0x00000000040073ca */ /* 0x000fec0008000100 */
[----:B------:R-:W-:Y:S02]  /*29b0*/  USEL UR4, URZ, 0x1, UP0 ;  /* 0x00000001ff047887 */ /* 0x000fe40008000000 */
[----:B------:R-:W-:-:S04]  /*29c0*/  USEL UR6, UR6, URZ, UP0 ;  /* 0x000000ff06067287 */ /* 0x000fc80008000000 */
[----:B------:R-:W-:Y:S02]  /*29d0*/  LOP3.LUT R12, R12, UR4, RZ, 0x3c, !PT ;  /* 0x000000040c0c7c12 */ /* 0x000fe4000f8e3cff */
[----:B-1----:R-:W-:-:S04]  /*29e0*/  SHF.L.U32 R4, R10, 0x1f, RZ ;  /* 0x0000001f0a047819 */ /* 0x002fc800000006ff */
[----:B------:R-:W1:Y:S02]  /*29f0*/  SYNCS.PHASECHK.TRANS64.TRYWAIT P1, [R0+URZ+0x70], R4 ;  /* 0x00007004000075a7 */ /* 0x000e6400080211ff */
[----:B-1----:R-:W-:Y:S05]  /*2a00*/  @!P1 BRA `(.L_x_48) ;  /* 0x0000006400d09947 */ /* 0x002fea0003800000 */
.L_x_145:
[----:B-1----:R-:W-:Y:S01]  /*2a10*/  LEA R4, R11, UR37, 0x4 ;  /* 0x000000250b047c11 */ /* 0x002fe2000f8e20ff */
[----:B------:R-:W-:Y:S01]  /*2a20*/  VIADD R0, R0, 0x80 ;  /* 0x0000008000007836 */ /* 0x000fe20000000000 */
[----:B------:R-:W-:Y:S01]  /*2a30*/  SEL R3, R3, RZ, P0 ;  /* 0x000000ff03037207 */ /* 0x000fe20000000000 */
[----:B------:R-:W-:-:S03]  /*2a40*/  VIADD R11, R11, 0x1 ;  /* 0x000000010b0b7836 */ /* 0x000fc60000000000 */
[----:B------:R-:W1:Y:S01]  /*2a50*/  LDS.128 R4, [R4+0x100] ;  /* 0x0001000004047984 */ /* 0x000e620000000c00 */
[----:B------:R-:W-:Y:S02]  /*2a60*/  PRMT R0, RZ, 0x654, R0 ;  /* 0x00000654ff007816 */ /* 0x000fe40000000000 */
[C---:B------:R-:W-:Y:S01]  /*2a70*/  ISETP.NE.AND P1, PT, R11.reuse, 0x2, PT ;  /* 0x000000020b00780c */ /* 0x040fe20003f25270 */
[----:B------:R-:W-:Y:S01]  /*2a80*/  @!PT LDS RZ, [RZ] ;  /* 0x00000000fffff984 */ /* 0x000fe20000000800 */
[----:B------:R-:W-:Y:S01]  /*2a90*/  @!PT LDS RZ, [RZ] ;  /* 0x00000000fffff984 */ /* 0x000fe20000000800 */
[----:B------:R-:W-:Y:S01]  /*2aa0*/  @!PT LDS RZ, [RZ] ;  /* 0x00000000fffff984 */ /* 0x000fe20000000800 */
[----:B------:R-:W-:Y:S01]  /*2ab0*/  @!PT LDS RZ, [RZ] ;  /* 0x00000000fffff984 */ /* 0x000fe20000000800 */
[----:B------:R2:W-:Y:S06]  /*2ac0*/  MEMBAR.ALL.CTA ;  /* 0x0000000000007992 */ /* 0x0005ec0000008000 */
[----:B--2---:R-:W2:Y:S01]  /*2ad0*/  FENCE.VIEW.ASYNC.S ;  /* 0x00000000000073c6 */ /* 0x004ea20000000000 */
[----:B------:R-:W-:Y:S01]  /*2ae0*/  SEL R11, R11, RZ, P1 ;  /* 0x000000ff0b0b7207 */ /* 0x000fe20000800000 */
[----:B--2---:R2:W-:Y:S01]  /*2af0*/  SYNCS.ARRIVE.TRANS64.RED.A1T0 RZ, [R0+URZ], RZ ;  /* 0x000000ff00ff79a7 */ /* 0x0045e200081004ff */
[----:B-1----:R-:W-:-:S02]  /*2b00*/  LOP3.LUT P3, RZ, R6, 0x1, RZ, 0xc0, !PT ;  /* 0x0000000106ff7812 */ /* 0x002fc4000786c0ff */
[----:B------:R-:W-:-:S04]  /*2b10*/  SEL R4, RZ, 0x1, P1 ;  /* 0x00000001ff047807 */ /* 0x000fc80000800000 */
[----:B------:R-:W-:Y:S02]  /*2b20*/  LOP3.LUT R10, R10, R4, RZ, 0x3c, !PT ;  /* 0x000000040a0a7212 */ /* 0x000fe400078e3cff */
[----:B--2---:R-:W-:-:S04]  /*2b30*/  SEL R0, RZ, 0x1, P0 ;  /* 0x00000001ff007807 */ /* 0x004fc80000000000 */
[----:B------:R-:W-:Y:S01]  /*2b40*/  LOP3.LUT R8, R8, R0, RZ, 0x3c, !PT ;  /* 0x0000000008087212 */ /* 0x000fe200078e3cff */
[----:B------:R-:W-:Y:S06]  /*2b50*/  @P3 BRA `(.L_x_49) ;  /* 0xfffffffc002c3947 */ /* 0x000fec000383ffff */
[----:B------:R-:W-:Y:S01]  /*2b60*/  ULEA UR5, UR6, UR37, 0x3 ;  /* 0x0000002506057291 */ /* 0x000fe2000f8e18ff */
[----:B------:R-:W-:-:S08]  /*2b70*/  SHF.L.U32 R2, R12, 0x1f, RZ ;  /* 0x0000001f0c027819 */ /* 0x000fd000000006ff */
[----:B------:R-:W1:Y:S02]  /*2b80*/  SYNCS.PHASECHK.TRANS64 P0, [UR5+0x80], R2 ;  /* 0x00008002ff0075a7 */ /* 0x000e640008001005 */
[----:B-1----:R-:W-:Y:S05]  /*2b90*/  @P0 BRA `(.L_x_50) ;  /* 0x0000000000080947 */ /* 0x002fea0003800000 */
[----:B------:R-:W1:Y:S02]  /*2ba0*/  SYNCS.PHASECHK.TRANS64.TRYWAIT P0, [UR5+0x80], R2 ;  /* 0x00008002ff0075a7 */ /* 0x000e640008001105 */
[----:B-1----:R-:W-:Y:S05]  /*2bb0*/  @!P0 BRA `(.L_x_51) ;  /* 0x0000006400788947 */ /* 0x002fea0003800000 */
.L_x_50:
[----:B------:R-:W-:-:S04]  /*2bc0*/  UIADD3 UR4, UPT, UPT, UR6, 0x1, URZ ;  /* 0x0000000106047890 */ /* 0x000fc8000fffe0ff */
[----:B------:R-:W-:-:S04]  /*2bd0*/  UISETP.NE.AND UP0, UPT, UR4, 0x2, UPT ;  /* 0x000000020400788c */ /* 0x000fc8000bf05270 */
[----:B------:R-:W-:Y:S02]  /*2be0*/  USEL UR7, URZ, 0x1, UP0 ;  /* 0x00000001ff077887 */ /* 0x000fe40008000000 */
[----:B------:R-:W-:-:S04]  /*2bf0*/  USEL UR4, UR4, URZ, UP0 ;  /* 0x000000ff04047287 */ /* 0x000fc80008000000 */
[----:B------:R-:W-:Y:S01]  /*2c00*/  ULEA UR4, UR4, UR37, 0x3 ;  /* 0x0000002504047291 */ /* 0x000fe2000f8e18ff */
[----:B-1----:R-:W-:-:S04]  /*2c10*/  LOP3.LUT R2, R12, UR7, RZ, 0x3c, !PT ;  /* 0x000000070c027c12 */ /* 0x002fc8000f8e3cff */
[----:B------:R-:W-:-:S04]  /*2c20*/  SHF.L.U32 R0, R2, 0x1f, RZ ;  /* 0x0000001f02007819 */ /* 0x000fc800000006ff */
[----:B------:R-:W1:Y:S02]  /*2c30*/  SYNCS.PHASECHK.TRANS64 P0, [UR4+0x80], R0 ;  /* 0x00008000ff0075a7 */ /* 0x000e640008001004 */
[----:B-1----:R-:W-:Y:S05]  /*2c40*/  @P0 EXIT ;  /* 0x000000000000094d */ /* 0x002fea0003800000 */
[----:B------:R-:W-:Y:S02]  /*2c50*/  SHF.L.U32 R2, R2, 0x1f, RZ ;  /* 0x0000001f02027819 */ /* 0x000fe400000006ff */
[----:B------:R-:W-:-:S07]  /*2c60*/  MOV R0, UR4 ;  /* 0x0000000400007c02 */ /* 0x000fce0008000f00 */
.L_x_52:
[----:B-1----:R1:W2:Y:S02]  /*2c70*/  SYNCS.PHASECHK.TRANS64.TRYWAIT P0, [R0+URZ+0x80], R2 ;  /* 0x00008002000075a7 */ /* 0x0022a400080011ff */
[----:B--2---:R-:W-:Y:S05]  /*2c80*/  @!P0 NANOSLEEP.SYNCS 0x989680 ;  /* 0x009896800000895d */ /* 0x004fea0003900000 */
[----:B------:R-:W2:Y:S02]  /*2c90*/  @!P0 SYNCS.PHASECHK.TRANS64 P0, [R0+URZ+0x80], R2 ;  /* 0x00008002000085a7 */ /* 0x000ea400080010ff */
[----:B--2---:R-:W-:Y:S05]  /*2ca0*/  @P0 EXIT ;  /* 0x000000000000094d */ /* 0x004fea0003800000 */
[----:B------:R-:W-:Y:S05]  /*2cb0*/  BRA `(.L_x_52) ;  /* 0xfffffffc00ec7947 */ /* 0x000fea000383ffff */
.L_x_45:
[----:B------:R-:W-:Y:S05]  /*2cc0*/  BRA.U UP3, `(.L_x_53) ;  /* 0x0000000d03bc7547 */ /* 0x000fea000b800000 */
[----:B------:R-:W-:Y:S01]  /*2cd0*/  UMOV UR4, 0x40 ;  /* 0x0000004000047882 */ /* 0x000fe20000000000 */
[----:B------:R-:W-:Y:S01]  /*2ce0*/  NOP ;  /* 0x0000000000007918 */ /* 0x000fe20000000000 */
[----:B------:R-:W-:Y:S01]  /*2cf0*/  ULEA UR4, UR37, UR4, 0x18 ;  /* 0x0000000425047291 */ /* 0x000fe2000f8ec0ff */
[----:B------:R-:W-:Y:S02]  /*2d00*/  UMOV UR5, 0x400 ;  /* 0x0000040000057882 */ /* 0x000fe40000000000 */
[----:B------:R-:W-:-:S06]  /*2d10*/  ULEA UR37, UR37, UR5, 0x18 ;  /* 0x0000000525257291 */ /* 0x000fcc000f8ec0ff */
[----:B------:R-:W1:Y:S02]  /*2d20*/  LDS.U8 R2, [UR4+0x1c] ;  /* 0x00001c04ff027984 */ /* 0x000e640008000000 */
[----:B-1----:R-:W-:-:S13]  /*2d30*/  ISETP.NE.AND P0, PT, R2, RZ, PT ;  /* 0x000000ff0200720c */ /* 0x002fda0003f05270 */
[----:B------:R-:W-:Y:S05]  /*2d40*/  @P0 BRA `(.L_x_54) ;  /* 0x0000000000580947 */ /* 0x000fea0003800000 */
[----:B------:R-:W-:-:S13]  /*2d50*/  ELECT P0, URZ, PT ;  /* 0x0000000000ff782f */ /* 0x000fda0003800000 */
[----:B------:R-:W-:Y:S05]  /*2d60*/  @!P0 BRA `(.L_x_55) ;  /* 0x0000000000608947 */ /* 0x000fea0003800000 */
[----:B------:R-:W-:Y:S01]  /*2d70*/  UMOV UR5, 0x10 ;  /* 0x0000001000057882 */ /* 0x000fe20000000000 */
[----:B------:R-:W-:Y:S01]  /*2d80*/  HFMA2 R2, -RZ, RZ, 0, 5.9604644775390625e-08 ;  /* 0x00000001ff027431 */ /* 0x000fe200000001ff */
[----:B------:R-:W-:-:S03]  /*2d90*/  MOV R3, 0xffff ;  /* 0x0000ffff00037802 */ /* 0x000fc60000000f00 */
[----:B------:R-:W-:Y:S04]  /*2da0*/  DEPBAR.LE SB1, 0x36 ;  /* 0x00009d800000791a */ /* 0x000fe80000000000 */
[----:B------:R-:W1:Y:S02]  /*2db0*/  UTCATOMSWS.FIND_AND_SET.ALIGN UP0, UR5, UR5 ;  /* 0x00000005000575e3 */ /* 0x000e640008000800 */
[----:B-1----:R-:W-:Y:S01]  /*2dc0*/  MOV R4, UR5 ;  /* 0x0000000500047c02 */ /* 0x002fe20008000f00 */
[----:B------:R-:W-:Y:S06]  /*2dd0*/  BRA.U UP0, `(.L_x_56) ;  /* 0x0000000100187547 */ /* 0x000fec000b800000 */
.L_x_57:
[----:B------:R-:W-:Y:S05]  /*2de0*/  NANOSLEEP 0x64 ;  /* 0x000000640000795d */ /* 0x000fea0003800000 */
[----:B------:R-:W-:-:S05]  /*2df0*/  UMOV UR5, 0x10 ;  /* 0x0000001000057882 */ /* 0x000fca0000000000 */
[----:B------:R-:W-:Y:S04]  /*2e00*/  DEPBAR.LE SB1, 0x36 ;  /* 0x00009d800000791a */ /* 0x000fe80000000000 */
[----:B------:R-:W1:Y:S02]  /*2e10*/  UTCATOMSWS.FIND_AND_SET.ALIGN UP0, UR5, UR5 ;  /* 0x00000005000575e3 */ /* 0x000e640008000800 */
[----:B-1----:R-:W-:Y:S01]  /*2e20*/  MOV R4, UR5 ;  /* 0x0000000500047c02 */ /* 0x002fe20008000f00 */
[----:B------:R-:W-:Y:S05]  /*2e30*/  BRA.U !UP0, `(.L_x_57) ;  /* 0xfffffffd08e87547 */ /* 0x000fea000b83ffff */
.L_x_56:
[-C--:B------:R-:W-:Y:S02]  /*2e40*/  SHF.L.U32 R3, R3, R4.reuse, RZ ;  /* 0x0000000403037219 */ /* 0x080fe400000006ff */
[----:B------:R-:W-:Y:S01]  /*2e50*/  SHF.L.U32 R2, R2, R4, RZ ;  /* 0x0000000402027219 */ /* 0x000fe200000006ff */
[----:B------:R-:W-:Y:S02]  /*2e60*/  IMAD.SHL.U32 R4, R4, 0x20, RZ ;  /* 0x0000002004047824 */ /* 0x000fe400078e00ff */
[----:B------:R1:W-:Y:S04]  /*2e70*/  ATOMS.OR RZ, [UR4+0x14], R3 ;  /* 0x00001403ffff798c */ /* 0x0003e8000b000004 */
[----:B------:R1:W-:Y:S04]  /*2e80*/  ATOMS.OR RZ, [UR4+0x18], R2 ;  /* 0x00001802ffff798c */ /* 0x0003e8000b000004 */
[----:B------:R1:W-:Y:S01]  /*2e90*/  STS [UR37+0x120], R4 ;  /* 0x00012004ff007988 */ /* 0x0003e20008000825 */
[----:B------:R-:W-:Y:S05]  /*2ea0*/  BRA `(.L_x_55) ;  /* 0x0000000000107947 */ /* 0x000fea0003800000 */
.L_x_54:
[----:B------:R-:W-:-:S05]  /*2eb0*/  MOV R2, 0xffffffff ;  /* 0xffffffff00027802 */ /* 0x000fca0000000f00 */
[----:B------:R1:W-:Y:S02]  /*2ec0*/  STS [UR37+0x120], R2 ;  /* 0x00012002ff007988 */ /* 0x0003e40008000825 */
[----:B-1----:R-:W-:Y:S02]  /*2ed0*/  MOV R2, 0x2ef0 ;  /* 0x00002ef000027802 */ /* 0x002fe40000000f00 */
[----:B-----5:R-:W-:Y:S05]  /*2ee0*/  CALL.REL.NOINC `($__internal_1_$__cuda_sm10x_tcgen05_guardrail_trap_phase_invalid_during_alloc) ;  /* 0x0000006800c47944 */ /* 0x020fea0003c00000 */
.L_x_55:
[----:B------:R-:W-:Y:S05]  /*2ef0*/  WARPSYNC.ALL ;  /* 0x0000000000007948 */ /* 0x000fea0003800000 */
[----:B------:R-:W2:Y:S01]  /*2f00*/  S2UR UR5, SR_CgaCtaId ;  /* 0x00000000000579c3 */ /* 0x000ea20000008800 */
[----:B------:R-:W-:Y:S01]  /*2f10*/  UMOV UR4, 0x400 ;  /* 0x0000040000047882 */ /* 0x000fe20000000000 */
[----:B------:R-:W-:-:S06]  /*2f20*/  NOP ;  /* 0x0000000000007918 */ /* 0x000fcc0000000000 */
[----:B------:R-:W-:Y:S06]  /*2f30*/  BAR.ARV 0x6, 0xa0 ;  /* 0x0182800000007b1d */ /* 0x000fec0000002000 */
[----:B------:R-:W3:Y:S01]  /*2f40*/  LDCU UR7, c[0x0][0x38c] ;  /* 0x00007180ff0777ac */ /* 0x000ee20008000800 */
[----:B------:R-:W-:Y:S01]  /*2f50*/  LOP3.LUT R0, R0, 0xffff, RZ, 0xc0, !PT ;  /* 0x0000ffff00007812 */ /* 0x000fe200078ec0ff */
[----:B------:R-:W-:Y:S01]  /*2f60*/  IMAD.MOV.U32 R11, RZ, RZ, 0x1 ;  /* 0x00000001ff0b7424 */ /* 0x000fe200078e00ff */
[----:B------:R-:W-:Y:S01]  /*2f70*/  CS2R R8, SRZ ;  /* 0x0000000000087805 */ /* 0x000fe2000001ff00 */
[----:B------:R-:W4:Y:S01]  /*2f80*/  LDCU UR6, c[0x0][0x38c] ;  /* 0x00007180ff0677ac */ /* 0x000f220008000800 */
[----:B------:R-:W-:Y:S01]  /*2f90*/  R2UR UR9, R0 ;  /* 0x00000000000972ca */ /* 0x000fe200000e0000 */
[----:B------:R-:W-:Y:S01]  /*2fa0*/  IMAD.MOV.U32 R10, RZ, RZ, RZ ;  /* 0x000000ffff0a7224 */ /* 0x000fe200078e00ff */
[----:B------:R-:W-:Y:S01]  /*2fb0*/  UMOV UR16, URZ ;  /* 0x000000ff00107c82 */ /* 0x000fe20008000000 */
[----:B------:R-:W-:Y:S01]  /*2fc0*/  UMOV UR15, URZ ;  /* 0x000000ff000f7c82 */ /* 0x000fe20008000000 */
[----:B--2---:R-:W-:Y:S01]  /*2fd0*/  ULEA UR5, UR5, UR4, 0x18 ;  /* 0x0000000405057291 */ /* 0x004fe2000f8ec0ff */
[----:B------:R-:W-:Y:S01]  /*2fe0*/  UMOV UR24, 0x0 ;  /* 0x0000000000187882 */ /* 0x000fe20000000000 */
[----:B------:R-:W-:-:S02]  /*2ff0*/  UMOV UR25, 0x8208010 ;  /* 0x0820801000197882 */ /* 0x000fc40000000000 */
[----:B------:R-:W-:Y:S02]  /*3000*/  UIADD3 UR11, UPT, UPT, UR5, 0x8400, URZ ;  /* 0x00008400050b7890 */ /* 0x000fe4000fffe0ff */
[----:B------:R-:W-:Y:S02]  /*3010*/  UIADD3 UR12, UPT, UPT, UR5, 0x10400, URZ ;  /* 0x00010400050c7890 */ /* 0x000fe4000fffe0ff */
[----:B---3--:R-:W-:Y:S01]  /*3020*/  UIADD3 UR7, UPT, UPT, UR7, 0x3f, URZ ;  /* 0x0000003f07077890 */ /* 0x008fe2000fffe0ff */
[----:B-1----:R-:W1:Y:S01]  /*3030*/  LDS R2, [UR5+0x120] ;  /* 0x00012005ff027984 */ /* 0x002e620008000800 */
[----:B------:R-:W-:Y:S02]  /*3040*/  USHF.R.U32.HI UR11, URZ, 0x4, UR11 ;  /* 0x00000004ff0b7899 */ /* 0x000fe4000801160b */
[----:B------:R-:W-:Y:S02]  /*3050*/  USHF.R.S32.HI UR4, URZ, 0x1f, UR7 ;  /* 0x0000001fff047899 */ /* 0x000fe40008011407 */
[----:B------:R-:W-:-:S02]  /*3060*/  USHF.R.U32.HI UR12, URZ, 0x4, UR12 ;  /* 0x00000004ff0c7899 */ /* 0x000fc4000801160c */
[----:B------:R-:W-:Y:S02]  /*3070*/  ULEA.HI UR4, UR4, UR7, URZ, 0x6 ;  /* 0x0000000704047291 */ /* 0x000fe4000f8f30ff */
[----:B------:R-:W-:Y:S02]  /*3080*/  ULOP3.LUT UR11, UR11, 0x3fff, URZ, 0xc0, !UPT ;  /* 0x00003fff0b0b7892 */ /* 0x000fe4000f8ec0ff */
[----:B------:R-:W-:Y:S02]  /*3090*/  USHF.R.S32.HI UR4, URZ, 0x6, UR4 ;  /* 0x00000006ff047899 */ /* 0x000fe40008011404 */
[----:B------:R-:W-:Y:S02]  /*30a0*/  ULOP3.LUT UR12, UR12, 0x3fff, URZ, 0xc0, !UPT ;  /* 0x00003fff0c0c7892 */ /* 0x000fe4000f8ec0ff */
[----:B------:R-:W-:Y:S01]  /*30b0*/  UISETP.LT.AND UP0, UPT, UR4, 0x1, UPT ;  /* 0x000000010400788c */ /* 0x000fe2000bf01270 */
[----:B------:R-:W-:Y:S01]  /*30c0*/  UMOV UR22, 0x0 ;  /* 0x0000000000167882 */ /* 0x000fe20000000000 */
[----:B------:R-:W-:-:S02]  /*30d0*/  UMOV UR23, 0x8208010 ;  /* 0x0820801000177882 */ /* 0x000fc40000000000 */
[----:B------:R-:W-:Y:S02]  /*30e0*/  USEL UR10, UR4, 0x1, !UP0 ;  /* 0x00000001040a7887 */ /* 0x000fe4000c000000 */
[----:B------:R-:W-:Y:S02]  /*30f0*/  ULOP3.LUT UR11, UR11, 0x2000000, URZ, 0xfc, !UPT ;  /* 0x020000000b0b7892 */ /* 0x000fe4000f8efcff */
[----:B------:R-:W-:Y:S02]  /*3100*/  ULOP3.LUT UR12, UR12, 0x10000, URZ, 0xfc, !UPT ;  /* 0x000100000c0c7892 */ /* 0x000fe4000f8efcff */
[----:B------:R-:W-:Y:S02]  /*3110*/  UIADD3 UR10, UPT, UPT, -UR10, URZ, URZ ;  /* 0x000000ff0a0a7290 */ /* 0x000fe4000fffe1ff */
[----:B----4-:R-:W-:Y:S01]  /*3120*/  UISETP.GE.AND UP3, UPT, UR6, 0x1, UPT ;  /* 0x000000010600788c */ /* 0x010fe2000bf66270 */
[----:B------:R-:W-:Y:S01]  /*3130*/  UMOV UR20, 0x0 ;  /* 0x0000000000147882 */ /* 0x000fe20000000000 */
[----:B------:R-:W-:Y:S01]  /*3140*/  UMOV UR21, 0x8208010 ;  /* 0x0820801000157882 */ /* 0x000fe20000000000 */
[----:B------:R-:W-:Y:S01]  /*3150*/  UMOV UR18, 0x0 ;  /* 0x0000000000127882 */ /* 0x000fe20000000000 */
[----:B------:R-:W-:Y:S01]  /*3160*/  UMOV UR19, 0x8208010 ;  /* 0x0820801000137882 */ /* 0x000fe20000000000 */
[----:B-1----:R-:W-:-:S15]  /*3170*/  R2UR UR17, R2 ;  /* 0x00000000021172ca */ /* 0x002fde00000e0000 */
.L_x_64:
[----:B------:R-:W-:Y:S02]  /*3180*/  LEA R0, R10, UR5, 0x3 ;  /* 0x000000050a007c11 */ /* 0x000fe4000f8e18ff */
[----:B------:R-:W-:Y:S02]  /*3190*/  SHF.L.U32 R2, R9, 0x1f, RZ ;  /* 0x0000001f09027819 */ /* 0x000fe400000006ff */
[----:B------:R-:W-:Y:S01]  /*31a0*/  PLOP3.LUT P0, PT, PT, PT, UP3, 0x80, 0x8 ;  /* 0x000000000008781c */ /* 0x000fe20003f0f038 */
[----:B------:R-:W-:Y:S01]  /*31b0*/  VIADD R3, R0, 0x80 ;  /* 0x0000008000037836 */ /* 0x000fe20000000000 */
[----:B-1----:R-:W1:Y:S02]  /*31c0*/  SYNCS.PHASECHK.TRANS64.TRYWAIT P1, [R0+URZ+0x70], R2 ;  /* 0x00007002000075a7 */ /* 0x002e6400080211ff */
[----:B-1-3--:R-:W-:Y:S09]  /*31d0*/  @!P1 BRA `(.L_x_58) ;  /* 0x0000006000089947 */ /* 0x00aff20003800000 */
.L_x_147:
[----:B------:R-:W-:Y:S01]  /*31e0*/  LEA R4, R10, UR5, 0x4 ;  /* 0x000000050a047c11 */ /* 0x000fe2000f8e20ff */
[----:B------:R-:W-:Y:S01]  /*31f0*/  @UP3 ULEA UR6, UR15, UR5, 0x3 ;  /* 0x000000050f063291 */ /* 0x000fe2000f8e18ff */
[----:B------:R-:W-:Y:S01]  /*3200*/  PLOP3.LUT P2, PT, PT, PT, PT, 0x80, 0x8 ;  /* 0x000000000008781c */ /* 0x000fe20003f4f070 */
[----:B------:R-:W-:Y:S01]  /*3210*/  ULEA UR7, UR16, UR5, 0x3 ;  /* 0x0000000510077291 */ /* 0x000fe2000f8e18ff */
[----:B------:R-:W-:Y:S01]  /*3220*/  PRMT R3, RZ, 0x654, R3 ;  /* 0x00000654ff037816 */ /* 0x000fe20000000003 */
[----:B------:R-:W-:Y:S01]  /*3230*/  ULEA UR8, UR16, UR17, 0x7 ;  /* 0x0000001110087291 */ /* 0x000fe2000f8e38ff */
[----:B------:R-:W2:Y:S01]  /*3240*/  LDS.128 R4, [R4+0x100] ;  /* 0x0001000004047984 */ /* 0x000ea20000000c00 */
[----:B-1----:R-:W-:Y:S02]  /*3250*/  @P0 SHF.L.U32 R2, R8, 0x1f, RZ ;  /* 0x0000001f08020819 */ /* 0x002fe400000006ff */
[----:B------:R-:W-:Y:S01]  /*3260*/  SHF.L.U32 R0, R11, 0x1f, RZ ;  /* 0x0000001f0b007819 */ /* 0x000fe200000006ff */
[----:B------:R-:W-:Y:S01]  /*3270*/  @!PT LDS RZ, [RZ] ;  /* 0x00000000fffff984 */ /* 0x000fe20000000800 */
[----:B------:R-:W-:Y:S01]  /*3280*/  @!PT LDS RZ, [RZ] ;  /* 0x00000000fffff984 */ /* 0x000fe20000000800 */
[----:B------:R-:W-:Y:S01]  /*3290*/  @!PT LDS RZ, [RZ] ;  /* 0x00000000fffff984 */ /* 0x000fe20000000800 */
[----:B------:R-:W-:Y:S01]  /*32a0*/  @!PT LDS RZ, [RZ] ;  /* 0x00000000fffff984 */ /* 0x000fe20000000800 */
[----:B------:R1:W-:Y:S06]  /*32b0*/  MEMBAR.ALL.CTA ;  /* 0x0000000000007992 */ /* 0x0003ec0000008000 */
[----:B-1----:R-:W1:Y:S02]  /*32c0*/  FENCE.VIEW.ASYNC.S ;  /* 0x00000000000073c6 */ /* 0x002e640000000000 */
[----:B-1----:R1:W-:Y:S01]  /*32d0*/  SYNCS.ARRIVE.TRANS64.RED.A1T0 RZ, [R3+URZ], RZ ;  /* 0x000000ff03ff79a7 */ /* 0x0023e200081004ff */
[----:B------:R1:W3:Y:S01]  /*32e0*/  @P0 SYNCS.PHASECHK.TRANS64.TRYWAIT P2, [UR6], R2 ;  /* 0x00000002ff0005a7 */ /* 0x0002e20008041106 */
[----:B--2---:R-:W-:Y:S01]  /*32f0*/  LOP3.LUT P1, RZ, R6, 0x1, RZ, 0xc0, !PT ;  /* 0x0000000106ff7812 */ /* 0x004fe2000782c0ff */
[----:B------:R-:W2:Y:S02]  /*3300*/  SYNCS.PHASECHK.TRANS64.TRYWAIT P0, [UR7+0xb0], R0 ;  /* 0x0000b000ff0075a7 */ /* 0x000ea40008001107 */
[----:B-123--:R-:W-:Y:S10]  /*3310*/  @!P0 BRA `(.L_x_59) ;  /* 0x0000005c00cc8947 */ /* 0x00eff40003800000 */
.L_x_149:
[----:B------:R-:W-:Y:S01]  /*3320*/  IADD3 R10, PT, PT, R10, 0x1, RZ ;  /* 0x000000010a0a7810 */ /* 0x000fe20007ffe0ff */
[----:B------:R-:W-:Y:S06]  /*3330*/  BRA.U !UP3, `(.L_x_60) ;  /* 0x000000010bc07547 */ /* 0x000fec000b800000 */
[----:B------:R-:W-:Y:S01]  /*3340*/  UPLOP3.LUT UP4, UPT, UPT, UPT, UPT, 0x40, 0x4 ;  /* 0x000000000004789c */ /* 0x000fe20003f8e870 */
[----:B------:R-:W-:Y:S01]  /*3350*/  UMOV UR14, UR10 ;  /* 0x0000000a000e7c82 */ /* 0x000fe20008000000 */
[----:B------:R-:W-:Y:S01]  /*3360*/  UMOV UR13, UR4 ;  /* 0x00000004000d7c82 */ /* 0x000fe20008000000 */
[----:B------:R-:W-:-:S08]  /*3370*/  UMOV UR42, UR15 ;  /* 0x0000000f002a7c82 */ /* 0x000fd00008000000 */
.L_x_63:
[----:B------:R-:W-:Y:S02]  /*3380*/  UIADD3 UR14, UPT, UPT, UR14, 0x1, URZ ;  /* 0x000000010e0e7890 */ /* 0x000fe4000fffe0ff */
[----:B--2---:R-:W-:Y:S02]  /*3390*/  ULEA UR6, UR42, UR5, 0x3 ;  /* 0x000000052a067291 */ /* 0x004fe4000f8e18ff */
[----:B------:R-:W-:Y:S01]  /*33a0*/  UISETP.NE.AND UP0, UPT, UR14, URZ, UPT ;  /* 0x000000ff0e00728c */ /* 0x000fe2000bf05270 */
[----:B---3--:R-:W-:Y:S10]  /*33b0*/  @P2 BRA `(.L_x_61) ;  /* 0x00000000000c2947 */ /* 0x008ff40003800000 */
[----:B-1----:R-:W-:Y:S04]  /*33c0*/  SHF.L.U32 R2, R8, 0x1f, RZ ;  /* 0x0000001f08027819 */ /* 0x002fe800000006ff */
[----:B------:R-:W1:Y:S02]  /*33d0*/  SYNCS.PHASECHK.TRANS64.TRYWAIT P0, [UR6], R2 ;  /* 0x00000002ff0075a7 */ /* 0x000e640008001106 */
[----:B-1----:R-:W-:Y:S05]  /*33e0*/  @!P0 BRA `(.L_x_62) ;  /* 0x0000005c00b08947 */ /* 0x002fea0003800000 */
.L_x_61:
[----:B------:R-:W-:Y:S01]  /*33f0*/  UISETP.NE.AND UP1, UPT, UR13, 0x1, UPT ;  /* 0x000000010d00788c */ /* 0x000fe2000bf25270 */
[----:B------:R-:W-:Y:S01]  /*3400*/  PLOP3.LUT P2, PT, PT, PT, PT, 0x80, 0x8 ;  /* 0x000000000008781c */ /* 0x000fe20003f4f070 */
[----:B------:R-:W-:Y:S02]  /*3410*/  UIADD3 UR15, UPT, UPT, UR42, 0x1, URZ ;  /* 0x000000012a0f7890 */ /* 0x000fe4000fffe0ff */
[----:B------:R-:W-:Y:S02]  /*3420*/  ULEA UR28, UR42, UR12, 0xa ;  /* 0x0000000c2a1c7291 */ /* 0x000fe4000f8e50ff */
[----:B------:R-:W-:Y:S01]  /*3430*/  UISETP.NE.AND UP2, UPT, UR15, 0x2, UPT ;  /* 0x000000020f00788c */ /* 0x000fe2000bf45270 */
[----:B------:R-:W-:Y:S01]  /*3440*/  PLOP3.LUT P0, PT, PT, PT, UP1, 0x80, 0x8 ;  /* 0x000000000008781c */ /* 0x000fe20003f0f018 */
[----:B------:R-:W-:Y:S02]  /*3450*/  UIADD3 UR40, UPT, UPT, UR28, 0x2, URZ ;  /* 0x000000021c287890 */ /* 0x000fe4000fffe0ff */
[----:B------:R-:W-:Y:S02]  /*3460*/  USEL UR27, URZ, 0x1, UP2 ;  /* 0x00000001ff1b7887 */ /* 0x000fe40009000000 */
[----:B------:R-:W-:Y:S02]  /*3470*/  USEL UR15, UR15, URZ, UP2 ;  /* 0x000000ff0f0f7287 */ /* 0x000fe40009000000 */
[----:B------:R-:W-:Y:S02]  /*3480*/  UIADD3 UR36, UPT, UPT, UR28, 0x4, URZ ;  /* 0x000000041c247890 */ /* 0x000fe4000fffe0ff */
[----:B------:R-:W-:Y:S01]  /*3490*/  @UP1 ULEA UR26, UR15, UR5, 0x3 ;  /* 0x000000050f1a1291 */ /* 0x000fe2000f8e18ff */
[----:B------:R-:W-:Y:S01]  /*34a0*/  LOP3.LUT R8, R8, UR27, RZ, 0x3c, !PT ;  /* 0x0000001b08087c12 */ /* 0x000fe2000f8e3cff */
[----:B------:R-:W-:Y:S02]  /*34b0*/  UIADD3 UR32, UPT, UPT, UR28, 0x6, URZ ;  /* 0x000000061c207890 */ /* 0x000fe4000fffe0ff */
[----:B------:R-:W-:Y:S01]  /*34c0*/  UIADD3 UR6, UPT, UPT, UR6, 0x10, URZ ;  /* 0x0000001006067890 */ /* 0x000fe2000fffe0ff */
[----:B-1----:R-:W-:Y:S01]  /*34d0*/  @P0 SHF.L.U32 R0, R8, 0x1f, RZ ;  /* 0x0000001f08000819 */ /* 0x002fe200000006ff */
[----:B------:R-:W-:Y:S01]  /*34e0*/  UIADD3 UR13, UPT, UPT, UR13, -0x1, URZ ;  /* 0xffffffff0d0d7890 */ /* 0x000fe2000fffe0ff */
[----:B------:R-:W-:Y:S02]  /*34f0*/  UMOV UR29, 0x40004040 ;  /* 0x40004040001d7882 */ /* 0x000fe40000000000 */
[----:B------:R2:W3:Y:S01]  /*3500*/  @P0 SYNCS.PHASECHK.TRANS64.TRYWAIT P2, [UR26], R0 ;  /* 0x00000000ff0005a7 */ /* 0x0004e2000804111a */
[----:B------:R-:W-:Y:S01]  /*3510*/  ULEA UR26, UR42, UR11, 0xa ;  /* 0x0000000b2a1a7291 */ /* 0x000fe2000f8e50ff */
[----:B------:R-:W-:Y:S01]  /*3520*/  UMOV UR27, 0x40004040 ;  /* 0x40004040001b7882 */ /* 0x000fe20000000000 */
[----:B------:R-:W-:Y:S02]  /*3530*/  UMOV UR41, 0x40004040 ;  /* 0x4000404000297882 */ /* 0x000fe40000000000 */
[----:B------:R-:W-:Y:S02]  /*3540*/  UIADD3 UR38, UPT, UPT, UR26, 0x80, URZ ;  /* 0x000000801a267890 */ /* 0x000fe4000fffe0ff */
[----:B------:R-:W-:Y:S02]  /*3550*/  UIADD3 UR34, UPT, UPT, UR26, 0x100, URZ ;  /* 0x000001001a227890 */ /* 0x000fe4000fffe0ff */
[----:B------:R-:W-:Y:S01]  /*3560*/  UIADD3 UR30, UPT, UPT, UR26, 0x180, URZ ;  /* 0x000001801a1e7890 */ /* 0x000fe2000fffe0ff */
[----:B------:R2:W-:Y:S01]  /*3570*/  UTCHMMA gdesc[UR26], gdesc[UR28], tmem[UR8], tmem[UR24], idesc[UR25], UP4 ;  /* 0x00ff181c1a0075ea */ /* 0x0005e2000a000008 */
[----:B------:R-:W-:Y:S01]  /*3580*/  UPLOP3.LUT UP4, UPT, UPT, UPT, UPT, 0x80, 0x8 ;  /* 0x000000000008789c */ /* 0x000fe20003f8f070 */
[----:B------:R-:W-:Y:S01]  /*3590*/  UMOV UR39, 0x40004040 ;  /* 0x4000404000277882 */ /* 0x000fe20000000000 */
[----:B------:R-:W-:Y:S01]  /*35a0*/  UMOV UR37, 0x40004040 ;  /* 0x4000404000257882 */ /* 0x000fe20000000000 */
[----:B------:R2:W-:Y:S01]  /*35b0*/  UTCHMMA gdesc[UR38], gdesc[UR40], tmem[UR8], tmem[UR22], idesc[UR23], UPT ;  /* 0x00ff1628260075ea */ /* 0x0005e2000b800008 */
[----:B------:R-:W-:Y:S01]  /*35c0*/  UMOV UR35, 0x40004040 ;  /* 0x4000404000237882 */ /* 0x000fe20000000000 */
[----:B------:R-:W-:Y:S01]  /*35d0*/  UMOV UR33, 0x40004040 ;  /* 0x4000404000217882 */ /* 0x000fe20000000000 */
[----:B------:R-:W-:Y:S01]  /*35e0*/  UMOV UR31, 0x40004040 ;  /* 0x40004040001f7882 */ /* 0x000fe20000000000 */
[----:B------:R2:W-:Y:S01]  /*35f0*/  UTCHMMA gdesc[UR34], gdesc[UR36], tmem[UR8], tmem[UR20], idesc[UR21], UPT ;  /* 0x00ff1424220075ea */ /* 0x0005e2000b800008 */
[----:B------:R2:W-:Y:S01]  /*3600*/  UTCHMMA gdesc[UR30], gdesc[UR32], tmem[UR8], tmem[UR18], idesc[UR19], UPT ;  /* 0x00ff12201e0075ea */ /* 0x0005e2000b800008 */
[----:B------:R2:W-:Y:S01]  /*3610*/  UTCBAR.MULTICAST [UR6], URZ, UR9 ;  /* 0x000000ff060073e9 */ /* 0x0005e20008000809 */
[----:B------:R-:W-:Y:S01]  /*3620*/  UMOV UR42, UR15 ;  /* 0x0000000f002a7c82 */ /* 0x000fe20008000000 */
[----:B------:R-:W-:Y:S05]  /*3630*/  BRA.U UP0, `(.L_x_63) ;  /* 0xfffffffd00507547 */ /* 0x000fea000b83ffff */
.L_x_60:
[----:B------:R-:W-:Y:S01]  /*3640*/  UIADD3 UR16, UPT, UPT, UR16, 0x1, URZ ;  /* 0x0000000110107890 */ /* 0x000fe2000fffe0ff */
[C---:B------:R-:W-:Y:S01]  /*3650*/  ISETP.NE.AND P0, PT, R10.reuse, 0x2, PT ;  /* 0x000000020a00780c */ /* 0x040fe20003f05270 */
[----:B------:R-:W-:Y:S02]  /*3660*/  UIADD3 UR7, UPT, UPT, UR7, 0x90, URZ ;  /* 0x0000009007077890 */ /* 0x000fe4000fffe0ff */
[----:B------:R-:W-:Y:S01]  /*3670*/  UISETP.NE.AND UP0, UPT, UR16, 0x4, UPT ;  /* 0x000000041000788c */ /* 0x000fe2000bf05270 */
[----:B-12---:R-:W-:Y:S02]  /*3680*/  SEL R0, RZ, 0x1, P0 ;  /* 0x00000001ff007807 */ /* 0x006fe40000000000 */
[----:B------:R-:W-:Y:S01]  /*3690*/  SEL R10, R10, RZ, P0 ;  /* 0x000000ff0a0a7207 */ /* 0x000fe20000000000 */
[----:B------:R-:W-:Y:S01]  /*36a0*/  USEL UR6, URZ, 0x1, UP0 ;  /* 0x00000001ff067887 */ /* 0x000fe20008000000 */
[----:B------:R-:W-:Y:S01]  /*36b0*/  LOP3.LUT R9, R9, R0, RZ, 0x3c, !PT ;  /* 0x0000000009097212 */ /* 0x000fe200078e3cff */
[----:B------:R-:W-:Y:S01]  /*36c0*/  USEL UR16, UR16, URZ, UP0 ;  /* 0x000000ff10107287 */ /* 0x000fe20008000000 */
[----:B------:R1:W-:Y:S03]  /*36d0*/  UTCBAR [UR7], URZ ;  /* 0x000000ff070073e9 */ /* 0x0003e600080000ff */
[----:B------:R-:W-:Y:S01]  /*36e0*/  LOP3.LUT R11, R11, UR6, RZ, 0x3c, !PT ;  /* 0x000000060b0b7c12 */ /* 0x000fe2000f8e3cff */
[----:B------:R-:W-:Y:S07]  /*36f0*/  @P1 BRA `(.L_x_64) ;  /* 0xfffffff800a01947 */ /* 0x000fee000383ffff */
[----:B------:R-:W2:Y:S01]  /*3700*/  S2UR UR4, SR_CgaCtaId ;  /* 0x00000000000479c3 */ /* 0x000ea20000008800 */
[----:B------:R-:W-:Y:S01]  /*3710*/  ELECT P0, URZ, PT ;  /* 0x0000000000ff782f */ /* 0x000fe20003800000 */
[----:B------:R-:W-:Y:S01]  /*3720*/  IMAD.MOV.U32 R0, RZ, RZ, 0x1 ;  /* 0x00000001ff007424 */ /* 0x000fe200078e00ff */
[----:B------:R-:W-:Y:S01]  /*3730*/  UIADD3 UR5, UPT, UPT, UR5, 0xb0, URZ ;  /* 0x000000b005057890 */ /* 0x000fe2000fffe0ff */
[----:B------:R-:W-:Y:S01]  /*3740*/  SHF.L.U32 R2, R11, 0x1f, RZ ;  /* 0x0000001f0b027819 */ /* 0x000fe200000006ff */
[----:B------:R-:W-:-:S03]  /*3750*/  UMOV UR6, 0x40 ;  /* 0x0000004000067882 */ /* 0x000fc60000000000 */
[----:B------:R-:W-:Y:S01]  /*3760*/  UVIRTCOUNT.DEALLOC.SMPOOL 0x80 ;  /* 0x000000800000784c */ /* 0x000fe20000000000 */
[----:B--2---:R-:W-:Y:S02]  /*3770*/  ULEA UR4, UR4, UR6, 0x18 ;  /* 0x0000000604047291 */ /* 0x004fe4000f8ec0ff */
[----:B------:R-:W-:-:S07]  /*3780*/  ULEA UR6, UR16, UR5, 0x3 ;  /* 0x0000000510067291 */ /* 0x000fce000f8e18ff */
[----:B------:R2:W-:Y:S02]  /*3790*/  @P0 STS.U8 [UR4+0x1c], R0 ;  /* 0x00001c00ff000988 */ /* 0x0005e40008000004 */
[----:B------:R-:W4:Y:S02]  /*37a0*/  SYNCS.PHASECHK.TRANS64.TRYWAIT P0, [UR6], R2 ;  /* 0x00000002ff0075a7 */ /* 0x000f240008001106 */
[----:B--2-4-:R-:W-:Y:S05]  /*37b0*/  @!P0 BRA `(.L_x_65) ;  /* 0x0000005800d48947 */ /* 0x014fea0003800000 */
.L_x_152:
[----:B-1----:R-:W-:-:S04]  /*37c0*/  UIADD3 UR7, UPT, UPT, UR16, 0x1, URZ ;  /* 0x0000000110077890 */ /* 0x002fc8000fffe0ff */
[----:B------:R-:W-:-:S04]  /*37d0*/  UISETP.NE.AND UP0, UPT, UR7, 0x4, UPT ;  /* 0x000000040700788c */ /* 0x000fc8000bf05270 */
[----:B------:R-:W-:Y:S02]  /*37e0*/  USEL UR8, URZ, 0x1, UP0 ;  /* 0x00000001ff087887 */ /* 0x000fe40008000000 */
[----:B------:R-:W-:-:S04]  /*37f0*/  USEL UR7, UR7, URZ, UP0 ;  /* 0x000000ff07077287 */ /* 0x000fc80008000000 */
[----:B------:R-:W-:Y:S01]  /*3800*/  ULEA UR6, UR7, UR5, 0x3 ;  /* 0x0000000507067291 */ /* 0x000fe2000f8e18ff */
[----:B--2---:R-:W-:-:S04]  /*3810*/  LOP3.LUT R2, R11, UR8, RZ, 0x3c, !PT ;  /* 0x000000080b027c12 */ /* 0x004fc8000f8e3cff */
[----:B------:R-:W-:-:S04]  /*3820*/  SHF.L.U32 R3, R2, 0x1f, RZ ;  /* 0x0000001f02037819 */ /* 0x000fc800000006ff */
[----:B------:R-:W1:Y:S02]  /*3830*/  SYNCS.PHASECHK.TRANS64.TRYWAIT P0, [UR6], R3 ;  /* 0x00000003ff0075a7 */ /* 0x000e640008001106 */
[----:B-1----:R-:W-:Y:S05]  /*3840*/  @!P0 BRA `(.L_x_66) ;  /* 0x0000005800c88947 */ /* 0x002fea0003800000 */
.L_x_154:
[----:B------:R-:W-:-:S04]  /*3850*/  UIADD3 UR7, UPT, UPT, UR7, 0x1, URZ ;  /* 0x0000000107077890 */ /* 0x000fc8000fffe0ff */
[----:B------:R-:W-:-:S04]  /*3860*/  UISETP.NE.AND UP0, UPT, UR7, 0x4, UPT ;  /* 0x000000040700788c */ /* 0x000fc8000bf05270 */
[----:B------:R-:W-:Y:S02]  /*3870*/  USEL UR8, URZ, 0x1, UP0 ;  /* 0x00000001ff087887 */ /* 0x000fe40008000000 */
[----:B------:R-:W-:-:S04]  /*3880*/  USEL UR7, UR7, URZ, UP0 ;  /* 0x000000ff07077287 */ /* 0x000fc80008000000 */
[----:B------:R-:W-:Y:S01]  /*3890*/  ULEA UR6, UR7, UR5, 0x3 ;  /* 0x0000000507067291 */ /* 0x000fe2000f8e18ff */
[----:B------:R-:W-:-:S04]  /*38a0*/  LOP3.LUT R2, R2, UR8, RZ, 0x3c, !PT ;  /* 0x0000000802027c12 */ /* 0x000fc8000f8e3cff */
[----:B-1----:R-:W-:-:S04]  /*38b0*/  SHF.L.U32 R3, R2, 0x1f, RZ ;  /* 0x0000001f02037819 */ /* 0x002fc800000006ff */
[----:B------:R-:W1:Y:S02]  /*38c0*/  SYNCS.PHASECHK.TRANS64.TRYWAIT P0, [UR6], R3 ;  /* 0x00000003ff0075a7 */ /* 0x000e640008001106 */
[----:B-1----:R-:W-:Y:S05]  /*38d0*/  @!P0 BRA `(.L_x_67) ;  /* 0x0000005800bc8947 */ /* 0x002fea0003800000 */
.L_x_156:
[----:B------:R-:W-:-:S04]  /*38e0*/  UIADD3 UR7, UPT, UPT, UR7, 0x1, URZ ;  /* 0x0000000107077890 */ /* 0x000fc8000fffe0ff */
[----:B------:R-:W-:-:S04]  /*38f0*/  UISETP.NE.AND UP0, UPT, UR7, 0x4, UPT ;  /* 0x000000040700788c */ /* 0x000fc8000bf05270 */
[----:B------:R-:W-:Y:S02]  /*3900*/  USEL UR6, URZ, 0x1, UP0 ;  /* 0x00000001ff067887 */ /* 0x000fe40008000000 */
[----:B------:R-:W-:-:S04]  /*3910*/  USEL UR7, UR7, URZ, UP0 ;  /* 0x000000ff07077287 */ /* 0x000fc80008000000 */
[----:B------:R-:W-:Y:S01]  /*3920*/  ULEA UR7, UR7, UR5, 0x3 ;  /* 0x0000000507077291 */ /* 0x000fe2000f8e18ff */
[----:B------:R-:W-:-:S04]  /*3930*/  LOP3.LUT R2, R2, UR6, RZ, 0x3c, !PT ;  /* 0x0000000602027c12 */ /* 0x000fc8000f8e3cff */
[----:B------:R-:W-:-:S04]  /*3940*/  SHF.L.U32 R2, R2, 0x1f, RZ ;  /* 0x0000001f02027819 */ /* 0x000fc800000006ff */
[----:B------:R-:W2:Y:S02]  /*3950*/  SYNCS.PHASECHK.TRANS64.TRYWAIT P0, [UR7], R2 ;  /* 0x00000002ff0075a7 */ /* 0x000ea40008001107 */
[----:B--2---:R-:W-:Y:S05]  /*3960*/  @!P0 BRA `(.L_x_68) ;  /* 0x0000005800b08947 */ /* 0x004fea0003800000 */
.L_x_158:
[----:B------:R-:W-:Y:S01]  /*3970*/  NOP ;  /* 0x0000000000007918 */ /* 0x000fe20000000000 */
[----:B-1----:R-:W1:Y:S01]  /*3980*/  LDS R0, [UR4+0x14] ;  /* 0x00001404ff007984 */ /* 0x002e620008000800 */
[----:B------:R-:W-:Y:S01]  /*3990*/  ULOP3.LUT UR6, UR17, 0xffff, URZ, 0xc0, !UPT ;  /* 0x0000ffff11067892 */ /* 0x000fe2000f8ec0ff */
[----:B------:R-:W-:Y:S01]  /*39a0*/  UMOV UR8, 0xffff ;  /* 0x0000ffff00087882 */ /* 0x000fe20000000000 */
[----:B------:R-:W-:Y:S02]  /*39b0*/  UMOV UR5, 0x1 ;  /* 0x0000000100057882 */ /* 0x000fe40000000000 */
[----:B------:R-:W-:-:S04]  /*39c0*/  USHF.R.U32.HI UR6, URZ, 0x5, UR6 ;  /* 0x00000005ff067899 */ /* 0x000fc80008011606 */
[----:B------:R-:W-:Y:S02]  /*39d0*/  USHF.L.U32 UR8, UR8, UR6, URZ ;  /* 0x0000000608087299 */ /* 0x000fe400080006ff */
[----:B------:R-:W-:-:S04]  /*39e0*/  USHF.L.U32 UR5, UR5, UR6, URZ ;  /* 0x0000000605057299 */ /* 0x000fc800080006ff */
[----:B-1----:R-:W-:-:S04]  /*39f0*/  LOP3.LUT R0, R0, UR8, RZ, 0xc0, !PT ;  /* 0x0000000800007c12 */ /* 0x002fc8000f8ec0ff */
[----:B------:R-:W-:-:S13]  /*3a00*/  ISETP.NE.AND P0, PT, R0, UR8, PT ;  /* 0x0000000800007c0c */ /* 0x000fda000bf05270 */
[----:B------:R-:W-:Y:S05]  /*3a10*/  @P0 BRA `(.L_x_69) ;  /* 0x0000000000580947 */ /* 0x000fea0003800000 */
[----:B------:R-:W1:Y:S02]  /*3a20*/  LDS R0, [UR4+0x18] ;  /* 0x00001804ff007984 */ /* 0x000e640008000800 */
[----:B-1----:R-:W-:-:S04]  /*3a30*/  LOP3.LUT R0, R0, UR5, RZ, 0xc0, !PT ;  /* 0x0000000500007c12 */ /* 0x002fc8000f8ec0ff */
[----:B------:R-:W-:-:S13]  /*3a40*/  ISETP.NE.AND P0, PT, R0, UR5, PT ;  /* 0x0000000500007c0c */ /* 0x000fda000bf05270 */
[----:B------:R-:W-:Y:S05]  /*3a50*/  @P0 BRA `(.L_x_70) ;  /* 0x00000000003c0947 */ /* 0x000fea0003800000 */
[----:B------:R-:W1:Y:S01]  /*3a60*/  S2R R2, SR_LANEID ;  /* 0x0000000000027919 */ /* 0x000e620000000000 */
[----:B------:R-:W-:Y:S01]  /*3a70*/  ULOP3.LUT UR8, URZ, UR8, URZ, 0x33, !UPT ;  /* 0x00000008ff087292 */ /* 0x000fe2000f8e33ff */
[----:B------:R-:W-:Y:S02]  /*3a80*/  VOTEU.ANY UR7, UPT, PT ;  /* 0x0000000000077886 */ /* 0x000fe400038e0100 */
[----:B------:R-:W-:-:S03]  /*3a90*/  UFLO.U32 UR7, UR7 ;  /* 0x00000007000772bd */ /* 0x000fc600080e0000 */
[----:B------:R-:W-:-:S04]  /*3aa0*/  IMAD.U32 R0, RZ, RZ, UR8 ;  /* 0x00000008ff007e24 */ /* 0x000fc8000f8e00ff */
[----:B------:R2:W4:Y:S02]  /*3ab0*/  REDUX UR6, R0 ;  /* 0x00000000000673c4 */ /* 0x0005240000000000 */
[----:B------:R1:W-:Y:S02]  /*3ac0*/  UTCATOMSWS.AND URZ, UR8 ;  /* 0x0000000800ff79e3 */ /* 0x0003e40008000000 */
[----:B-1----:R-:W-:Y:S02]  /*3ad0*/  ISETP.EQ.U32.AND P0, PT, R2, UR7, PT ;  /* 0x0000000702007c0c */ /* 0x002fe4000bf02070 */
[----:B--2---:R-:W-:Y:S02]  /*3ae0*/  LOP3.LUT R0, RZ, UR5, RZ, 0x33, !PT ;  /* 0x00000005ff007c12 */ /* 0x004fe4000f8e33ff */
[----:B----4-:R-:W-:Y:S02]  /*3af0*/  MOV R2, UR6 ;  /* 0x0000000600027c02 */ /* 0x010fe40008000f00 */
[----:B------:R-:W1:Y:S07]  /*3b00*/  REDUX UR5, R0 ;  /* 0x00000000000573c4 */ /* 0x000e6e0000000000 */
[----:B------:R2:W-:Y:S01]  /*3b10*/  @P0 ATOMS.AND RZ, [UR4+0x14], R2 ;  /* 0x00001402ffff098c */ /* 0x0005e2000a800004 */
[----:B-1----:R-:W-:-:S05]  /*3b20*/  IMAD.U32 R0, RZ, RZ, UR5 ;  /* 0x00000005ff007e24 */ /* 0x002fca000f8e00ff */
[----:B------:R2:W-:Y:S01]  /*3b30*/  @P0 ATOMS.AND RZ, [UR4+0x18], R0 ;  /* 0x00001800ffff098c */ /* 0x0005e2000a800004 */
[----:B------:R-:W-:Y:S05]  /*3b40*/  BRA `(.L_x_71) ;  /* 0x0000000000147947 */ /* 0x000fea0003800000 */
.L_x_70:
[----:B------:R-:W-:Y:S02]  /*3b50*/  MOV R2, 0x3b70 ;  /* 0x00003b7000027802 */ /* 0x000fe40000000f00 */
[----:B---3-5:R-:W-:Y:S05]  /*3b60*/  CALL.REL.NOINC `($__internal_0_$__cuda_sm10x_tcgen05_guardrail_trap_col_being_dealloced_not_returned_by_alloc) ;  /* 0x0000005c00987944 */ /* 0x028fea0003c00000 */
[----:B------:R-:W-:Y:S05]  /*3b70*/  BRA `(.L_x_71) ;  /* 0x0000000000087947 */ /* 0x000fea0003800000 */
.L_x_69:
[----:B------:R-:W-:Y:S02]  /*3b80*/  MOV R2, 0x3ba0 ;  /* 0x00003ba000027802 */ /* 0x000fe40000000f00 */
[----:B---3-5:R-:W-:Y:S05]  /*3b90*/  CALL.REL.NOINC `($__internal_2_$__cuda_sm10x_tcgen05_guardrail_trap_unallocated_columns_being_dealloced) ;  /* 0x0000005c00a47944 */ /* 0x028fea0003c00000 */
.L_x_71:
[----:B------:R-:W-:Y:S01]  /*3ba0*/  NOP ;  /* 0x0000000000007918 */ /* 0x000fe20000000000 */
[----:B------:R-:W-:Y:S05]  /*3bb0*/  EXIT ;  /* 0x000000000000794d */ /* 0x000fea0003800000 */
.L_x_53:
[----:B------:R-:W-:-:S09]  /*3bc0*/  UISETP.NE.OR UP4, UPT, UR5, 0x3, !UP4 ;  /* 0x000000030500788c */ /* 0x000fd2000e785670 */
[----:B------:R-:W-:Y:S05]  /*3bd0*/  BRA.U UP4, `(.L_x_72) ;  /* 0x0000000d04fc7547 */ /* 0x000fea000b800000 */
[----:B------:R-:W1:Y:S01]  /*3be0*/  LDC R0, c[0x0][0xb30] ;  /* 0x0002cc00ff007b82 */ /* 0x000e620000000800 */
[----:B------:R-:W-:Y:S01]  /*3bf0*/  UMOV UR4, 0x400 ;  /* 0x0000040000047882 */ /* 0x000fe20000000000 */
[----:B------:R-:W-:Y:S01]  /*3c00*/  HFMA2 R31, -RZ, RZ, 0, 0 ;  /* 0x00000000ff1f7431 */ /* 0x000fe200000001ff */
[----:B------:R-:W-:Y:S01]  /*3c10*/  ULEA UR4, UR37, UR4, 0x18 ;  /* 0x0000000425047291 */ /* 0x000fe2000f8ec0ff */
[----:B------:R-:W-:Y:S01]  /*3c20*/  IMAD.MOV.U32 R33, RZ, RZ, 0x1 ;  /* 0x00000001ff217424 */ /* 0x000fe200078e00ff */
[----:B------:R-:W-:Y:S01]  /*3c30*/  MOV R29, 0x2000 ;  /* 0x00002000001d7802 */ /* 0x000fe20000000f00 */
[----:B------:R-:W-:Y:S01]  /*3c40*/  IMAD.MOV.U32 R32, RZ, RZ, RZ ;  /* 0x000000ffff207224 */ /* 0x000fe200078e00ff */
[----:B------:R-:W-:Y:S01]  /*3c50*/  UIADD3 UR5, UPT, UPT, UR4, 0x38, URZ ;  /* 0x0000003804057890 */ /* 0x000fe2000fffe0ff */
[----:B------:R-:W2:Y:S01]  /*3c60*/  LDC R28, c[0x0][0x370] ;  /* 0x0000dc00ff1c7b82 */ /* 0x000ea20000000800 */
[----:B------:R-:W-:Y:S02]  /*3c70*/  UPLOP3.LUT UP0, UPT, UPT, UPT, UPT, 0x40, 0x4 ;  /* 0x000000000004789c */ /* 0x000fe40003f0e870 */
[----:B------:R-:W-:-:S02]  /*3c80*/  UIADD3 UR33, UPT, UPT, UR4, 0x20, URZ ;  /* 0x0000002004217890 */ /* 0x000fc4000fffe0ff */
[----:B------:R-:W-:Y:S02]  /*3c90*/  UIADD3 UR25, UPT, UPT, UR4, 0x28, URZ ;  /* 0x0000002804197890 */ /* 0x000fe4000fffe0ff */
[----:B------:R-:W-:Y:S01]  /*3ca0*/  UIADD3 UR17, UPT, UPT, UR4, 0x30, URZ ;  /* 0x0000003004117890 */ /* 0x000fe2000fffe0ff */
[----:B------:R-:W3:Y:S01]  /*3cb0*/  LDC R3, c[0x0][0xb0c] ;  /* 0x0002c300ff037b82 */ /* 0x000ee20000000800 */
[----:B------:R-:W-:-:S07]  /*3cc0*/  UPRMT UR5, UR37, 0x654, UR5 ;  /* 0x0000065425057896 */ /* 0x000fce0008000005 */
[----:B------:R-:W4:Y:S01]  /*3cd0*/  LDC R22, c[0x0][0xb20] ;  /* 0x0002c800ff167b82 */ /* 0x000f220000000800 */
[----:B-1----:R-:W-:-:S07]  /*3ce0*/  ISETP.NE.AND P1, PT, R0, 0x1, PT ;  /* 0x000000010000780c */ /* 0x002fce0003f25270 */
[----:B------:R-:W1:Y:S08]  /*3cf0*/  LDC.64 R34, c[0x0][0x348] ;  /* 0x0000d200ff227b82 */ /* 0x000e700000000a00 */
[----:B------:R-:W1:Y:S08]  /*3d00*/  LDC.64 R14, c[0x0][0x888] ;  /* 0x00022200ff0e7b82 */ /* 0x000e700000000a00 */
[----:B------:R-:W1:Y:S08]  /*3d10*/  LDC.64 R18, c[0x0][0xb10] ;  /* 0x0002c400ff127b82 */ /* 0x000e700000000a00 */
[----:B------:R-:W1:Y:S08]  /*3d20*/  LDC.64 R6, c[0x0][0xb18] ;  /* 0x0002c600ff067b82 */ /* 0x000e700000000a00 */
[----:B------:R-:W1:Y:S08]  /*3d30*/  LDC.64 R4, c[0x0][0xb28] ;  /* 0x0002ca00ff047b82 */ /* 0x000e700000000a00 */
[----:B------:R-:W1:Y:S08]  /*3d40*/  LDC.64 R16, c[0x0][0x890] ;  /* 0x00022400ff107b82 */ /* 0x000e700000000a00 */
[----:B--234-:R-:W1:Y:S02]  /*3d50*/  LDC R23, c[0x0][0x374] ;  /* 0x0000dd00ff177b82 */ /* 0x01ce640000000800 */
.L_x_83:
[C---:B------:R-:W-:Y:S02]  /*3d60*/  LEA R0, R32.reuse, UR4, 0x3 ;  /* 0x0000000420007c11 */ /* 0x040fe4000f8e18ff */
[----:B------:R-:W-:Y:S02]  /*3d70*/  SHF.L.U32 R2, R31, 0x1f, RZ ;  /* 0x0000001f1f027819 */ /* 0x000fe400000006ff */
[----:B------:R-:W-:Y:S02]  /*3d80*/  LEA R24, R32, UR4, 0x4 ;  /* 0x0000000420187c11 */ /* 0x000fe4000f8e20ff */
[----:B--2---:R-:W2:Y:S02]  /*3d90*/  SYNCS.PHASECHK.TRANS64.TRYWAIT P0, [R0+URZ+0x70], R2 ;  /* 0x00007002000075a7 */ /* 0x004ea400080011ff */
[----:B--2---:R-:W-:Y:S05]  /*3da0*/  @!P0 BRA `(.L_x_73) ;  /* 0x0000005400b88947 */ /* 0x004fea0003800000 */
.L_x_159:
[----:B------:R-:W-:Y:S01]  /*3db0*/  ISETP.GE.AND P0, PT, R40, 0x1, PT ;  /* 0x000000012800780c */ /* 0x000fe20003f06270 */
[----:B------:R-:W3:Y:S01]  /*3dc0*/  LDS.128 R24, [R24+0x100] ;  /* 0x0001000018187984 */ /* 0x000ee20000000c00 */
[----:B--2---:R-:W-:Y:S01]  /*3dd0*/  VIADD R0, R0, 0x80 ;  /* 0x0000008000007836 */ /* 0x004fe20000000000 */
[----:B------:R-:W-:Y:S01]  /*3de0*/  @!PT LDS RZ, [RZ] ;  /* 0x00000000fffff984 */ /* 0x000fe20000000800 */
[----:B------:R-:W-:Y:S01]  /*3df0*/  @!PT LDS RZ, [RZ] ;  /* 0x00000000fffff984 */ /* 0x000fe20000000800 */
[----:B------:R-:W-:Y:S01]  /*3e00*/  @!PT LDS RZ, [RZ] ;  /* 0x00000000fffff984 */ /* 0x000fe20000000800 */
[----:B------:R-:W-:Y:S01]  /*3e10*/  @!PT LDS RZ, [RZ] ;  /* 0x00000000fffff984 */ /* 0x000fe20000000800 */
[----:B------:R2:W-:Y:S06]  /*3e20*/  MEMBAR.ALL.CTA ;  /* 0x0000000000007992 */ /* 0x0005ec0000008000 */
[----:B--2---:R-:W2:Y:S01]  /*3e30*/  FENCE.VIEW.ASYNC.S ;  /* 0x00000000000073c6 */ /* 0x004ea20000000000 */
[----:B------:R-:W-:Y:S04]  /*3e40*/  PRMT R0, RZ, 0x654, R0 ;  /* 0x00000654ff007816 */ /* 0x000fe80000000000 */
[----:B--2---:R2:W-:Y:S01]  /*3e50*/  SYNCS.ARRIVE.TRANS64.RED.A1T0 RZ, [R0+URZ], RZ ;  /* 0x000000ff00ff79a7 */ /* 0x0045e200081004ff */
[----:B---3--:R-:W-:Y:S11]  /*3e60*/  LOP3.LUT P3, RZ, R26, 0x1, RZ, 0xc0, !PT ;  /* 0x000000011aff7812 */ /* 0x008ff6000786c0ff */
[----:B------:R-:W-:Y:S02]  /*3e70*/  @!UPT UIADD3 URZ, UPT, UPT, URZ, URZ, URZ ;  /* 0x000000fffffff290 */ /* 0x000fe4000fffe0ff */
[----:B------:R-:W-:Y:S02]  /*3e80*/  @P3 MOV R11, R24 ;  /* 0x00000018000b3202 */ /* 0x000fe40000000f00 */
[----:B------:R-:W-:Y:S01]  /*3e90*/  @P3 LOP3.LUT R10, R25, 0xffff, RZ, 0xc0, !PT ;  /* 0x0000ffff190a3812 */ /* 0x000fe200078ec0ff */
[----:B--2---:R-:W-:Y:S06]  /*3ea0*/  @!P0 BRA `(.L_x_74) ;  /* 0x0000000000a48947 */ /* 0x004fec0003800000 */
[-C--:B-1----:R-:W-:Y:S01]  /*3eb0*/  IMAD.HI.U32 R0, R23, R7.reuse, RZ ;  /* 0x0000000717007227 */ /* 0x082fe200078e00ff */
[----:B------:R-:W-:Y:S02]  /*3ec0*/  ISETP.NE.AND P0, PT, R6, 0x1, PT ;  /* 0x000000010600780c */ /* 0x000fe40003f05270 */
[----:B------:R-:W-:Y:S01]  /*3ed0*/  ISETP.NE.AND P2, PT, R40, 0x1, PT ;  /* 0x000000012800780c */ /* 0x000fe20003f45270 */
[----:B------:R-:W-:Y:S01]  /*3ee0*/  IMAD.HI.U32 R9, R28, R18, RZ ;  /* 0x000000121c097227 */ /* 0x000fe200078e00ff */
[----:B------:R-:W-:Y:S02]  /*3ef0*/  SHF.R.U32.HI R0, RZ, R22, R0 ;  /* 0x00000016ff007219 */ /* 0x000fe40000011600 */
[----:B------:R-:W-:Y:S01]  /*3f00*/  ISETP.NE.AND P4, PT, R3, 0x1, PT ;  /* 0x000000010300780c */ /* 0x000fe20003f85270 */
[----:B------:R-:W-:Y:S01]  /*3f10*/  IMAD.HI.U32 R13, R10, R7, RZ ;  /* 0x000000070a0d7227 */ /* 0x000fe200078e00ff */
[----:B------:R-:W-:Y:S02]  /*3f20*/  SHF.R.U32.HI R9, RZ, R19, R9 ;  /* 0x00000013ff097219 */ /* 0x000fe40000011609 */
[----:B------:R-:W-:Y:S01]  /*3f30*/  SEL R0, R23, R0, !P0 ;  /* 0x0000000017007207 */ /* 0x000fe20004000000 */
[----:B------:R-:W-:Y:S01]  /*3f40*/  IMAD.HI.U32 R12, R11, R18, RZ ;  /* 0x000000120b0c7227 */ /* 0x000fe200078e00ff */
[----:B------:R-:W-:Y:S03]  /*3f50*/  SEL R9, R28, R9, !P4 ;  /* 0x000000091c097207 */ /* 0x000fe60006000000 */
[-C--:B------:R-:W-:Y:S01]  /*3f60*/  IMAD.HI.U32 R8, R0, R4.reuse, RZ ;  /* 0x0000000400087227 */ /* 0x080fe200078e00ff */
[----:B------:R-:W-:Y:S03]  /*3f70*/  SHF.R.U32.HI R12, RZ, R19, R12 ;  /* 0x00000013ff0c7219 */ /* 0x000fe6000001160c */
[----:B------:R-:W-:Y:S01]  /*3f80*/  IMAD.HI.U32 R2, R9, R4, RZ ;  /* 0x0000000409027227 */ /* 0x000fe200078e00ff */
[-C--:B------:R-:W-:Y:S02]  /*3f90*/  @P2 SHF.R.U32.HI R0, RZ, R5.reuse, R8 ;  /* 0x00000005ff002219 */ /* 0x080fe40000011608 */
[----:B------:R-:W-:Y:S02]  /*3fa0*/  SHF.R.U32.HI R8, RZ, R22, R13 ;  /* 0x00000016ff087219 */ /* 0x000fe4000001160d */
[----:B------:R-:W-:Y:S01]  /*3fb0*/  @P2 SHF.R.U32.HI R9, RZ, R5, R2 ;  /* 0x00000005ff092219 */ /* 0x000fe20000011602 */
[----:B------:R-:W-:Y:S01]  /*3fc0*/  IMAD R0, R40, R0, RZ ;  /* 0x0000000028007224 */ /* 0x000fe200078e02ff */
[----:B------:R-:W-:Y:S02]  /*3fd0*/  SEL R8, R10, R8, !P0 ;  /* 0x000000080a087207 */ /* 0x000fe40004000000 */
[----:B------:R-:W-:Y:S01]  /*3fe0*/  SEL R2, R11, R12, !P4 ;  /* 0x0000000c0b027207 */ /* 0x000fe20006000000 */
[----:B------:R-:W-:Y:S01]  /*3ff0*/  IMAD R12, R40, R9, RZ ;  /* 0x00000009280c7224 */ /* 0x000fe200078e02ff */
[C---:B------:R-:W-:Y:S01]  /*4000*/  ISETP.GE.AND P0, PT, R8.reuse, R0, PT ;  /* 0x000000000800720c */ /* 0x040fe20003f06270 */
[----:B------:R-:W-:Y:S03]  /*4010*/  IMAD.HI.U32 R0, R8, R4, RZ ;  /* 0x0000000408007227 */ /* 0x000fe600078e00ff */
[----:B------:R-:W-:Y:S02]  /*4020*/  ISETP.GE.OR P0, PT, R2, R12, P0 ;  /* 0x0000000c0200720c */ /* 0x000fe40000706670 */
[-C--:B------:R-:W-:Y:S04]  /*4030*/  SHF.R.U32.HI R0, RZ, R5.reuse, R0 ;  /* 0x00000005ff007219 */ /* 0x080fe80000011600 */
[----:B------:R-:W-:Y:S05]  /*4040*/  SEL R13, R8, R0, !P2 ;  /* 0x00000000080d7207 */ /* 0x000fea0005000000 */
[----:B------:R-:W-:Y:S02]  /*4050*/  IMAD.MOV R12, RZ, RZ, -R13 ;  /* 0x000000ffff0c7224 */ /* 0x000fe400078e0a0d */
[----:B------:R-:W-:Y:S04]  /*4060*/  @!P0 IMAD.HI.U32 R0, R2, R4, RZ ;  /* 0x0000000402008227 */ /* 0x000fe800078e00ff */
[----:B------:R-:W-:Y:S01]  /*4070*/  IMAD R12, R40, R12, R8 ;  /* 0x0000000c280c7224 */ /* 0x000fe200078e0208 */
[----:B------:R-:W-:Y:S04]  /*4080*/  @!P0 SHF.R.U32.HI R0, RZ, R5, R0 ;  /* 0x00000005ff008219 */ /* 0x000fe80000011600 */
[----:B------:R-:W-:Y:S04]  /*4090*/  @!P0 SEL R0, R2, R0, !P2 ;  /* 0x0000000002008207 */ /* 0x000fe80005000000 */
[----:B------:R-:W-:Y:S01]  /*40a0*/  @!P0 IADD3 R13, PT, PT, R13, -R0, RZ ;  /* 0x800000000d0d8210 */ /* 0x000fe20007ffe0ff */
[----:B------:R-:W-:Y:S01]  /*40b0*/  @!P0 IMAD R0, R9, R12, R0 ;  /* 0x0000000c09008224 */ /* 0x000fe200078e0200 */
[----:B------:R-:W-:Y:S01]  /*40c0*/  IADD3 R9, PT, PT, -R8, RZ, RZ ;  /* 0x000000ff08097210 */ /* 0x000fe20007ffe1ff */
[--C-:B------:R-:W-:Y:S02]  /*40d0*/  IMAD.MOV R12, RZ, RZ, -R2.reuse ;  /* 0x000000ffff0c7224 */ /* 0x100fe400078e0a02 */
[----:B------:R-:W-:Y:S02]  /*40e0*/  @!P0 IMAD R8, R13, R40, R2 ;  /* 0x000000280d088224 */ /* 0x000fe400078e0202 */
[----:B------:R-:W-:Y:S02]  /*40f0*/  @!P0 IMAD.MOV.U32 R2, RZ, RZ, R0 ;  /* 0x000000ffff028224 */ /* 0x000fe400078e0000 */
[----:B------:R-:W-:Y:S02]  /*4100*/  IMAD R11, R3, R12, R11 ;  /* 0x0000000c030b7224 */ /* 0x000fe400078e020b */
[----:B------:R-:W-:Y:S02]  /*4110*/  IMAD R10, R6, R9, R10 ;  /* 0x00000009060a7224 */ /* 0x000fe400078e020a */
[----:B------:R-:W-:Y:S02]  /*4120*/  IMAD R11, R2, R3, R11 ;  /* 0x00000003020b7224 */ /* 0x000fe400078e020b */
[----:B------:R-:W-:Y:S02]  /*4130*/  IMAD R10, R8, R6, R10 ;  /* 0x00000006080a7224 */ /* 0x000fe400078e020a */
.L_x_74:
[----:B------:R-:W-:Y:S05]  /*4140*/  BRA.U UP0, `(.L_x_75) ;  /* 0x0000000100107547 */ /* 0x000fea000b800000 */
[----:B------:R-:W-:Y:S04]  /*4150*/  MOV R2, UR7 ;  /* 0x0000000700027c02 */ /* 0x000fe80008000f00 */
[----:B------:R-:W-:Y:S04]  /*4160*/  SHF.L.U32 R2, R2, 0x1f, RZ ;  /* 0x0000001f02027819 */ /* 0x000fe800000006ff */
[----:B------:R-:W2:Y:S02]  /*4170*/  SYNCS.PHASECHK.TRANS64.TRYWAIT P0, [UR4+0x68], R2 ;  /* 0x00006802ff0075a7 */ /* 0x000ea40008001104 */
[----:B--2---:R-:W-:Y:S05]  /*4180*/  @!P0 BRA `(.L_x_76) ;  /* 0x0000005000d48947 */ /* 0x004fea0003800000 */
.L_x_75:
[----:B-1----:R-:W-:Y:S02]  /*4190*/  ISETP.NE.U32.AND P0, PT, R16, RZ, PT ;  /* 0x000000ff1000720c */ /* 0x002fe40003f05070 */
[----:B------:R-:W-:Y:S02]  /*41a0*/  R2UR UR35, R21 ;  /* 0x00000000152372ca */ /* 0x000fe400000e0000 */
[----:B------:R-:W-:Y:S02]  /*41b0*/  R2UR UR34, R20 ;  /* 0x00000000142272ca */ /* 0x000fe400000e0000 */
[----:B------:R-:W-:Y:S02]  /*41c0*/  ISETP.NE.AND.EX P0, PT, R17, RZ, PT, P0 ;  /* 0x000000ff1100720c */ /* 0x000fe40003f05300 */
[----:B------:R-:W-:Y:S02]  /*41d0*/  ISETP.NE.U32.AND P2, PT, R16, RZ, PT ;  /* 0x000000ff1000720c */ /* 0x000fe40003f45070 */
[----:B------:R-:W-:Y:S02]  /*41e0*/  SHF.L.U32 R20, R33, 0x1f, RZ ;  /* 0x0000001f21147819 */ /* 0x000fe400000006ff */
[----:B------:R-:W-:Y:S03]  /*41f0*/  ISETP.NE.AND.EX P2, PT, R17, RZ, PT, P2 ;  /* 0x000000ff1100720c */ /* 0x000fe60003f45320 */
[----:B------:R-:W-:Y:S02]  /*4200*/  USHF.L.U32 UR35, UR35, 0x7, URZ ;  /* 0x0000000723237899 */ /* 0x000fe400080006ff */
[----:B------:R-:W-:Y:S02]  /*4210*/  USHF.L.U32 UR34, UR34, 0x7, URZ ;  /* 0x0000000722227899 */ /* 0x000fe400080006ff */
[----:B------:R-:W-:Y:S10]  /*4220*/  @!P0 BRA `(.L_x_77) ;  /* 0x00000000002c8947 */ /* 0x000ff40003800000 */
[----:B------:R-:W-:Y:S01]  /*4230*/  ISETP.NE.U32.AND P0, PT, R14, RZ, PT ;  /* 0x000000ff0e00720c */ /* 0x000fe20003f05070 */
[----:B------:R-:W-:Y:S03]  /*4240*/  IMAD.MOV.U32 R88, RZ, RZ, 0x1 ;  /* 0x00000001ff587424 */ /* 0x000fe600078e00ff */
[----:B------:R-:W-:Y:S11]  /*4250*/  ISETP.NE.AND.EX P0, PT, R15, RZ, PT, P0 ;  /* 0x000000ff0f00720c */ /* 0x000ff60003f05300 */
[----:B------:R-:W-:Y:S02]  /*4260*/  @!UPT UIADD3 URZ, UPT, UPT, URZ, URZ, URZ ;  /* 0x000000fffffff290 */ /* 0x000fe4000fffe0ff */
[----:B------:R-:W1:Y:S01]  /*4270*/  @P0 LDC.64 R8, c[0x0][0x888] ;  /* 0x00022200ff080b82 */ /* 0x000e620000000a00 */
[----:B--2---:R-:W-:Y:S04]  /*4280*/  @P0 IMAD R0, R16, UR36, RZ ;  /* 0x0000002410000c24 */ /* 0x004fe8000f8e02ff */
[----:B-1----:R-:W-:Y:S04]  /*4290*/  @P0 IMAD.WIDE R8, R0, 0x4, R8 ;  /* 0x0000000400080825 */ /* 0x002fe800078e0208 */
[----:B------:R-:W-:Y:S01]  /*42a0*/  HFMA2 R0, -RZ, RZ, 0, 5.9604644775390625e-08 ;  /* 0x00000001ff007431 */ /* 0x000fe200000001ff */
[----:B-----5:R1:W5:Y:S04]  /*42b0*/  @P0 LDG.E R49, desc[UR46][R8.64] ;  /* 0x0000002e08310981 */ /* 0x020368000c1e1900 */
[----:B------:R-:W-:Y:S01]  /*42c0*/  @!P0 PRMT R88, R0, 0x7610, R88 ;  /* 0x0000761000588816 */ /* 0x000fe20000000058 */
[----:B-1----:R-:W3:Y:S06]  /*42d0*/  @!P0 LDC R49, c[0x0][0x880] ;  /* 0x00022000ff318b82 */ /* 0x002eec0000000800 */
.L_x_77:
[----:B---3-5:R-:W-:Y:S01]  /*42e0*/  @!P2 FSETP.EQ.AND P0, PT, R49, RZ, PT ;  /* 0x000000ff3100a20b */ /* 0x028fe20003f02000 */
[----:B------:R-:W-:Y:S01]  /*42f0*/  @!UPT UIADD3 URZ, UPT, UPT, URZ, URZ, URZ ;  /* 0x000000fffffff290 */ /* 0x000fe2000fffe0ff */
[----:B------:R-:W-:Y:S11]  /*4300*/  @!P2 BRA `(.L_x_78) ;  /* 0x000000000018a947 */ /* 0x000ff60003800000 */
[----:B------:R-:W-:Y:S02]  /*4310*/  LOP3.LUT P2, RZ, R88, 0xff, RZ, 0xc0, !PT ;  /* 0x000000ff58ff7812 */ /* 0x000fe4000784c0ff */
[----:B------:R-:W-:Y:S04]  /*4320*/  ISETP.NE.U32.AND P0, PT, R14, RZ, PT ;  /* 0x000000ff0e00720c */ /* 0x000fe80003f05070 */
[----:B------:R-:W-:Y:S04]  /*4330*/  ISETP.NE.AND.EX P0, PT, R15, RZ, PT, P0 ;  /* 0x000000ff0f00720c */ /* 0x000fe80003f05300 */
[----:B------:R-:W-:Y:S03]  /*4340*/  PLOP3.LUT P0, PT, P0, PT, PT, 0x8, 0x80 ;  /* 0x000000000080781c */ /* 0x000fe6000070e170 */
[----:B------:R-:W-:Y:S11]  /*4350*/  @P2 FSETP.EQ.AND P0, PT, R49, RZ, PT ;  /* 0x000000ff3100220b */ /* 0x000ff60003f02000 */
[----:B------:R-:W-:Y:S02]  /*4360*/  @!UPT UIADD3 URZ, UPT, UPT, URZ, URZ, URZ ;  /* 0x000000fffffff290 */ /* 0x000fe4000fffe0ff */
.L_x_78:
[----:B------:R-:W1:Y:S01]  /*4370*/  SYNCS.PHASECHK.TRANS64.TRYWAIT P2, [UR4+0x40], R20 ;  /* 0x00004014ff0075a7 */ /* 0x000e620008041104 */
[----:B------:R-:W-:Y:S04]  /*4380*/  ELECT P4, URZ, PT ;  /* 0x0000000000ff782f */ /* 0x000fe80003880000 */
[----:B------:R-:W-:Y:S11]  /*4390*/  PLOP3.LUT P4, PT, P0, P4, PT, 0xf2, 0x2f ;  /* 0x00000000002f781c */ /* 0x000ff60000789e72 */
[----:B------:R-:W-:Y:S02]  /*43a0*/  @!UPT UIADD3 URZ, UPT, UPT, URZ, URZ, URZ ;  /* 0x000000fffffff290 */ /* 0x000fe4000fffe0ff */
[----:B------:R-:W-:Y:S05]  /*43b0*/  @!P4 IADD3 R8, P0, PT, R34, 0x580, RZ ;  /* 0x000005802208c810 */ /* 0x000fea0007f1e0ff */
[----:B--2---:R-:W-:Y:S01]  /*43c0*/  @!P4 IMAD.X R2, RZ, RZ, R35, P0 ;  /* 0x000000ffff02c224 */ /* 0x004fe200000e0623 */
[----:B-1----:R-:W-:Y:S07]  /*43d0*/  @!P2 BRA `(.L_x_79) ;  /* 0x000000500058a947 */ /* 0x002fee0003800000 */
.L_x_162:
[----:B------:R-:W-:Y:S01]  /*43e0*/  @!P4 R2UR UR8, R8 ;  /* 0x000000000808c2ca */ /* 0x000fe200000e0000 */
[----:B------:R-:W-:Y:S01]  /*43f0*/  VOTEU.ALL UP0, P4 ;  /* 0x0000000000ff7886 */ /* 0x000fe20002000000 */
[----:B------:R-:W-:Y:S01]  /*4400*/  @!P4 R2UR UR6, R2 ;  /* 0x000000000206c2ca */ /* 0x000fe200000e0000 */
[----:B-1----:R-:W-:Y:S01]  /*4410*/  @!P4 IMAD.MOV.U32 R0, RZ, RZ, 0x2000 ;  /* 0x00002000ff00c424 */ /* 0x002fe200078e00ff */
[----:B------:R-:W-:Y:S02]  /*4420*/  UMOV UR9, 0x10000000 ;  /* 0x1000000000097882 */ /* 0x000fe40000000000 */
[----:B------:R-:W-:Y:S01]  /*4430*/  @!UP0 UIADD3 UR32, UPT, UPT, UR4, 0x200, URZ ;  /* 0x0000020004208890 */ /* 0x000fe2000fffe0ff */
[----:B------:R-:W-:Y:S06]  /*4440*/  VOTEU.ALL UP0, P4 ;  /* 0x0000000000ff7886 */ /* 0x000fec0002000000 */
[----:B------:R-:W-:Y:S01]  /*4450*/  IMAD.U32 R8, RZ, RZ, UR8 ;  /* 0x00000008ff087e24 */ /* 0x000fe2000f8e00ff */
[----:B------:R-:W-:Y:S01]  /*4460*/  UMOV UR8, 0x0 ;  /* 0x0000000000087882 */ /* 0x000fe20000000000 */
[----:B------:R-:W-:Y:S01]  /*4470*/  IMAD.U32 R9, RZ, RZ, UR6 ;  /* 0x00000006ff097e24 */ /* 0x000fe2000f8e00ff */
[----:B------:R-:W-:Y:S02]  /*4480*/  UPRMT UR6, UR37, 0x654, UR33 ;  /* 0x0000065425067896 */ /* 0x000fe40008000021 */
[----:B------:R-:W-:Y:S02]  /*4490*/  @!P4 R2UR UR10, R8 ;  /* 0x00000000080ac2ca */ /* 0x000fe400000e0000 */
[----:B------:R-:W-:Y:S02]  /*44a0*/  @!P4 R2UR UR11, R9 ;  /* 0x00000000090bc2ca */ /* 0x000fe400000e0000 */
[----:B------:R-:W-:Y:S05]  /*44b0*/  @!P4 IADD3 R8, P0, PT, R34, 0x580, RZ ;  /* 0x000005802208c810 */ /* 0x000fea0007f1e0ff */
[----:B------:R-:W-:Y:S06]  /*44c0*/  @!P4 IMAD.X R2, RZ, RZ, R35, P0 ;  /* 0x000000ffff02c224 */ /* 0x000fec00000e0623 */
[----:B------:R1:W-:Y:S01]  /*44d0*/  @!UP0 UTMALDG.3D [UR32], [UR10], desc[UR8] ;  /* 0x000008200a0085b4 */ /* 0x0003e20008011000 */
[----:B------:R1:W-:Y:S01]  /*44e0*/  @!P4 SYNCS.ARRIVE.TRANS64.RED.A0TR RZ, [UR4+0x20], R0 ;  /* 0x00002000ffffc9a7 */ /* 0x0003e20008300404 */
[----:B------:R-:W-:Y:S01]  /*44f0*/  SYNCS.ARRIVE.TRANS64.RED.A1T0 RZ, [UR6], RZ ;  /* 0x000000ffffff79a7 */ /* 0x000fe20008100406 */
[----:B------:R-:W2:Y:S02]  /*4500*/  SYNCS.PHASECHK.TRANS64.TRYWAIT P2, [UR4+0x48], R20 ;  /* 0x00004814ff0075a7 */ /* 0x000ea40008041104 */
[----:B-12---:R-:W-:Y:S05]  /*4510*/  @!P2 BRA `(.L_x_80) ;  /* 0x000000500020a947 */ /* 0x006fea0003800000 */
.L_x_164:
[----:B------:R-:W-:Y:S01]  /*4520*/  @!P4 R2UR UR8, R8 ;  /* 0x000000000808c2ca */ /* 0x000fe200000e0000 */
[----:B------:R-:W-:Y:S01]  /*4530*/  VOTEU.ALL UP0, P4 ;  /* 0x0000000000ff7886 */ /* 0x000fe20002000000 */
[----:B------:R-:W-:Y:S01]  /*4540*/  @!P4 R2UR UR6, R2 ;  /* 0x000000000206c2ca */ /* 0x000fe200000e0000 */
[----:B-1----:R-:W-:Y:S01]  /*4550*/  @!P4 IMAD.MOV.U32 R0, RZ, RZ, 0x2000 ;  /* 0x00002000ff00c424 */ /* 0x002fe200078e00ff */
[----:B------:R-:W-:Y:S01]  /*4560*/  UMOV UR9, 0x10000000 ;  /* 0x1000000000097882 */ /* 0x000fe20000000000 */
[----:B------:R-:W-:Y:S01]  /*4570*/  UMOV UR27, UR35 ;  /* 0x00000023001b7c82 */ /* 0x000fe20008000000 */
[----:B------:R-:W-:Y:S02]  /*4580*/  @!UP0 UIADD3 UR26, UPT, UPT, UR34, 0x20, URZ ;  /* 0x00000020221a8890 */ /* 0x000fe4000fffe0ff */
[----:B------:R-:W-:Y:S01]  /*4590*/  @!UP0 UIADD3 UR24, UPT, UPT, UR4, 0x2200, URZ ;  /* 0x0000220004188890 */ /* 0x000fe2000fffe0ff */
[----:B------:R-:W-:Y:S01]  /*45a0*/  VOTEU.ALL UP0, P4 ;  /* 0x0000000000ff7886 */ /* 0x000fe20002000000 */
[----:B------:R-:W-:Y:S03]  /*45b0*/  UMOV UR28, UR36 ;  /* 0x00000024001c7c82 */ /* 0x000fe60008000000 */
        /* <DEDUP_REMOVED lines=13> */
.L_x_166:
[----:B------:R-:W2:Y:S01]  /*4690*/  LDC.64 R12, c[0x0][0xb18] ;  /* 0x0002c600ff0c7b82 */ /* 0x000ea20000000a00 */
[----:B------:R-:W-:Y:S01]  /*46a0*/  @!P4 R2UR UR6, R2 ;  /* 0x000000000206c2ca */ /* 0x000fe200000e0000 */
[----:B------:R-:W-:Y:S01]  /*46b0*/  VOTEU.ALL UP0, P4 ;  /* 0x0000000000ff7886 */ /* 0x000fe20002000000 */
[----:B------:R-:W-:Y:S01]  /*46c0*/  @!P4 R2UR UR8, R8 ;  /* 0x000000000808c2ca */ /* 0x000fe200000e0000 */
[----:B-1----:R-:W-:Y:S01]  /*46d0*/  @!P4 IMAD.MOV.U32 R0, RZ, RZ, 0x2000 ;  /* 0x00002000ff00c424 */ /* 0x002fe200078e00ff */
[----:B------:R-:W-:Y:S03]  /*46e0*/  UMOV UR9, 0x10000000 ;  /* 0x1000000000097882 */ /* 0x000fe60000000000 */
[----:B------:R-:W1:Y:S01]  /*46f0*/  @!P1 LDC R2, c[0x0][0xb0c] ;  /* 0x0002c300ff029b82 */ /* 0x000e620000000800 */
[----:B------:R-:W-:Y:S01]  /*4700*/  @!UP0 UIADD3 UR18, UPT, UPT, UR34, 0x40, URZ ;  /* 0x0000004022128890 */ /* 0x000fe2000fffe0ff */
[----:B------:R-:W-:Y:S01]  /*4710*/  @P3 SHF.R.U32.HI R30, RZ, 0x10, R25 ;  /* 0x00000010ff1e3819 */ /* 0x000fe20000011619 */
[----:B------:R-:W-:Y:S01]  /*4720*/  @!UP0 UIADD3 UR16, UPT, UPT, UR4, 0x4200, URZ ;  /* 0x0000420004108890 */ /* 0x000fe2000fffe0ff */
[----:B------:R-:W-:Y:S01]  /*4730*/  VIADD R32, R32, 0x1 ;  /* 0x0000000120207836 */ /* 0x000fe20000000000 */
[----:B------:R-:W-:Y:S01]  /*4740*/  VOTEU.ALL UP0, P4 ;  /* 0x0000000000ff7886 */ /* 0x000fe20002000000 */
[----:B------:R-:W-:Y:S01]  /*4750*/  UMOV UR19, UR35 ;  /* 0x0000002300137c82 */ /* 0x000fe20008000000 */
[----:B------:R-:W-:Y:S01]  /*4760*/  UMOV UR20, UR36 ;  /* 0x0000002400147c82 */ /* 0x000fe20008000000 */
[----:B------:R-:W-:Y:S01]  /*4770*/  IMAD.U32 R9, RZ, RZ, UR6 ;  /* 0x00000006ff097e24 */ /* 0x000fe2000f8e00ff */
[----:B------:R-:W-:Y:S01]  /*4780*/  UPRMT UR6, UR37, 0x654, UR17 ;  /* 0x0000065425067896 */ /* 0x000fe20008000011 */
[----:B------:R-:W-:Y:S01]  /*4790*/  IMAD.U32 R8, RZ, RZ, UR8 ;  /* 0x00000008ff087e24 */ /* 0x000fe2000f8e00ff */
[----:B------:R-:W-:Y:S02]  /*47a0*/  UMOV UR8, 0x0 ;  /* 0x0000000000087882 */ /* 0x000fe40000000000 */
[----:B------:R-:W-:Y:S02]  /*47b0*/  @!P4 R2UR UR11, R9 ;  /* 0x00000000090bc2ca */ /* 0x000fe400000e0000 */
[----:B------:R-:W-:Y:S02]  /*47c0*/  @!P4 R2UR UR10, R8 ;  /* 0x00000000080ac2ca */ /* 0x000fe400000e0000 */
[----:B------:R-:W3:Y:S11]  /*47d0*/  LDC.64 R8, c[0x0][0xb10] ;  /* 0x0002c400ff087b82 */ /* 0x000ef60000000a00 */
[----:B------:R4:W-:Y:S01]  /*47e0*/  @!UP0 UTMALDG.3D [UR16], [UR10], desc[UR8] ;  /* 0x000008100a0085b4 */ /* 0x0009e20008011000 */
[----:B------:R5:W-:Y:S01]  /*47f0*/  @!P4 SYNCS.ARRIVE.TRANS64.RED.A0TR RZ, [UR4+0x30], R0 ;  /* 0x00003000ffffc9a7 */ /* 0x000be20008300404 */
[C---:B---3--:R-:W-:Y:S01]  /*4800*/  @!P1 IMAD.HI.U32 R8, R11.reuse, R8, RZ ;  /* 0x000000080b089227 */ /* 0x048fe200078e00ff */
[----:B--2---:R-:W-:Y:S02]  /*4810*/  @!P1 ISETP.NE.AND P0, PT, R12, 0x1, PT ;  /* 0x000000010c00980c */ /* 0x004fe40003f05270 */
[----:B-1----:R-:W-:Y:S01]  /*4820*/  @!P1 ISETP.NE.AND P2, PT, R2, 0x1, PT ;  /* 0x000000010200980c */ /* 0x002fe20003f45270 */
[----:B------:R-:W-:Y:S01]  /*4830*/  SYNCS.ARRIVE.TRANS64.RED.A1T0 RZ, [UR6], RZ ;  /* 0x000000ffffff79a7 */ /* 0x000fe20008100406 */
[C---:B------:R-:W-:Y:S01]  /*4840*/  @!P1 IMAD.HI.U32 R13, R10.reuse, R13, RZ ;  /* 0x0000000d0a0d9227 */ /* 0x040fe200078e00ff */
[----:B------:R-:W-:Y:S04]  /*4850*/  @!P1 SHF.R.U32.HI R8, RZ, R9, R8 ;  /* 0x00000009ff089219 */ /* 0x000fe80000011608 */
[----:B------:R-:W-:Y:S01]  /*4860*/  @!P1 SEL R8, R11, R8, !P2 ;  /* 0x000000080b089207 */ /* 0x000fe20005000000 */
[----:B------:R-:W1:Y:S01]  /*4870*/  SYNCS.PHASECHK.TRANS64.TRYWAIT P5, [UR4+0x58], R20 ;  /* 0x00005814ff0075a7 */ /* 0x000e6200080a1104 */
[----:B-----5:R-:W2:Y:S02]  /*4880*/  @!P1 LDC R0, c[0x0][0xb20] ;  /* 0x0002c800ff009b82 */ /* 0x020ea40000000800 */
[----:B--2---:R-:W-:Y:S04]  /*4890*/  @!P1 SHF.R.U32.HI R0, RZ, R0, R13 ;  /* 0x00000000ff009219 */ /* 0x004fe8000001160d */
[----:B------:R-:W-:Y:S05]  /*48a0*/  @!P1 SEL R9, R10, R0, !P0 ;  /* 0x000000000a099207 */ /* 0x000fea0004000000 */
[----:B------:R-:W-:Y:S02]  /*48b0*/  @!P1 IMAD.IADD R0, R9, 0x1, -R8 ;  /* 0x0000000109009824 */ /* 0x000fe400078e0a08 */
[----:B------:R-:W-:Y:S02]  /*48c0*/  @!P1 IMAD.IADD R8, R8, 0x1, -R9 ;  /* 0x0000000108089824 */ /* 0x000fe400078e0a09 */
[----:B------:R-:W-:Y:S02]  /*48d0*/  @!P1 IMAD R11, R0, R2, R11 ;  /* 0x00000002000b9224 */ /* 0x000fe400078e020b */
[----:B------:R-:W-:Y:S01]  /*48e0*/  @!P1 IMAD R10, R8, R12, R10 ;  /* 0x0000000c080a9224 */ /* 0x000fe200078e020a */
[----:B-1--4-:R-:W-:Y:S06]  /*48f0*/  @!P5 BRA `(.L_x_82) ;  /* 0x0000004c0058d947 */ /* 0x012fec0003800000 */
.L_x_168:
[----:B------:R-:W-:Y:S01]  /*4900*/  @!P4 IADD3 R2, P0, PT, R34, 0x580, RZ ;  /* 0x000005802202c810 */ /* 0x000fe20007f1e0ff */
[----:B------:R-:W-:Y:S01]  /*4910*/  VOTEU.ALL UP0, P4 ;  /* 0x0000000000ff7886 */ /* 0x000fe20002000000 */
[----:B------:R-:W-:Y:S01]  /*4920*/  UMOV UR18, 0x0 ;  /* 0x0000000000127882 */ /* 0x000fe20000000000 */
[----:B------:R-:W-:Y:S01]  /*4930*/  UMOV UR19, 0x10000000 ;  /* 0x1000000000137882 */ /* 0x000fe20000000000 */
[----:B------:R-:W-:Y:S01]  /*4940*/  @!P4 R2UR UR8, R2 ;  /* 0x000000000208c2ca */ /* 0x000fe200000e0000 */
[----:B-1----:R-:W-:Y:S01]  /*4950*/  @!P4 IMAD.X R0, RZ, RZ, R35, P0 ;  /* 0x000000ffff00c224 */ /* 0x002fe200000e0623 */
[----:B------:R-:W-:Y:S01]  /*4960*/  @!UP0 UIADD3 UR10, UPT, UPT, UR34, 0x60, URZ ;  /* 0x00000060220a8890 */ /* 0x000fe2000fffe0ff */
[----:B------:R-:W-:Y:S01]  /*4970*/  ISETP.NE.AND P0, PT, R32, 0x2, PT ;  /* 0x000000022000780c */ /* 0x000fe20003f05270 */
[----:B------:R-:W-:Y:S01]  /*4980*/  @!UP0 UIADD3 UR9, UPT, UPT, UR4, 0x38, URZ ;  /* 0x0000003804098890 */ /* 0x000fe2000fffe0ff */
[----:B------:R-:W-:Y:S01]  /*4990*/  LOP3.LUT R33, R33, 0x1, RZ, 0x3c, !PT ;  /* 0x0000000121217812 */ /* 0x000fe200078e3cff */
[----:B------:R-:W-:Y:S01]  /*49a0*/  UMOV UR11, UR35 ;  /* 0x00000023000b7c82 */ /* 0x000fe20008000000 */
[----:B------:R-:W-:Y:S01]  /*49b0*/  @!P4 R2UR UR6, R0 ;  /* 0x000000000006c2ca */ /* 0x000fe200000e0000 */
[----:B------:R-:W-:Y:S01]  /*49c0*/  UMOV UR12, UR36 ;  /* 0x00000024000c7c82 */ /* 0x000fe20008000000 */
[----:B------:R-:W-:Y:S01]  /*49d0*/  @P3 R2UR UR36, R30 ;  /* 0x000000001e2432ca */ /* 0x000fe200000e0000 */
[----:B------:R-:W-:Y:S01]  /*49e0*/  IMAD.IADD R20, R10, 0x1, R86 ;  /* 0x000000010a147824 */ /* 0x000fe200078e0256 */
[----:B------:R-:W-:Y:S01]  /*49f0*/  SEL R0, RZ, 0x1, P0 ;  /* 0x00000001ff007807 */ /* 0x000fe20000000000 */
[----:B------:R-:W-:Y:S01]  /*4a00*/  IMAD.IADD R21, R11, 0x1, R87 ;  /* 0x000000010b157824 */ /* 0x000fe200078e0257 */
[----:B------:R-:W-:Y:S01]  /*4a10*/  SEL R32, R32, RZ, P0 ;  /* 0x000000ff20207207 */ /* 0x000fe20000000000 */
[----:B------:R-:W-:Y:S01]  /*4a20*/  IMAD.U32 R8, RZ, RZ, UR8 ;  /* 0x00000008ff087e24 */ /* 0x000fe2000f8e00ff */
[----:B------:R-:W-:Y:S01]  /*4a30*/  @!UP0 UIADD3 UR8, UPT, UPT, UR4, 0x6200, URZ ;  /* 0x0000620004088890 */ /* 0x000fe2000fffe0ff */
[----:B------:R-:W-:Y:S01]  /*4a40*/  LOP3.LUT R31, R31, R0, RZ, 0x3c, !PT ;  /* 0x000000001f1f7212 */ /* 0x000fe200078e3cff */
[----:B------:R-:W-:Y:S02]  /*4a50*/  VOTEU.ALL UP0, P4 ;  /* 0x0000000000ff7886 */ /* 0x000fe40002000000 */
[----:B------:R-:W-:Y:S01]  /*4a60*/  @!P4 R2UR UR14, R8 ;  /* 0x00000000080ec2ca */ /* 0x000fe200000e0000 */
[----:B------:R-:W-:Y:S05]  /*4a70*/  IMAD.U32 R9, RZ, RZ, UR6 ;  /* 0x00000006ff097e24 */ /* 0x000fea000f8e00ff */
[----:B------:R-:W-:Y:S11]  /*4a80*/  @!P4 R2UR UR15, R9 ;  /* 0x00000000090fc2ca */ /* 0x000ff600000e0000 */
[----:B------:R-:W-:Y:S02]  /*4a90*/  @!UPT UIADD3 URZ, UPT, UPT, URZ, URZ, URZ ;  /* 0x000000fffffff290 */ /* 0x000fe4000fffe0ff */
[----:B------:R2:W-:Y:S01]  /*4aa0*/  @!UP0 UTMALDG.3D [UR8], [UR14], desc[UR18] ;  /* 0x000012080e0085b4 */ /* 0x0005e20008011000 */
[----:B------:R2:W-:Y:S01]  /*4ab0*/  @!P4 SYNCS.ARRIVE.TRANS64.RED.A0TR RZ, [UR4+0x38], R29 ;  /* 0x0000381dffffc9a7 */ /* 0x0005e20008300404 */
[----:B------:R-:W-:Y:S01]  /*4ac0*/  UPLOP3.LUT UP0, UPT, UPT, UPT, UPT, 0x80, 0x8 ;  /* 0x000000000008789c */ /* 0x000fe20003f0f070 */
[----:B------:R-:W-:Y:S01]  /*4ad0*/  SYNCS.ARRIVE.TRANS64.RED.A1T0 RZ, [UR5], RZ ;  /* 0x000000ffffff79a7 */ /* 0x000fe20008100405 */
[----:B------:R-:W-:Y:S09]  /*4ae0*/  @P3 BRA `(.L_x_83) ;  /* 0xfffffff0009c3947 */ /* 0x000ff2000383ffff */
[----:B------:R-:W-:-:S04]  /*4af0*/  SHF.L.U32 R2, R33, 0x1f, RZ ;  /* 0x0000001f21027819 */ /* 0x000fc800000006ff */
[----:B------:R-:W1:Y:S02]  /*4b00*/  SYNCS.PHASECHK.TRANS64.TRYWAIT P0, [UR4+0x40], R2 ;  /* 0x00004002ff0075a7 */ /* 0x000e640008001104 */
[----:B-1----:R-:W-:Y:S05]  /*4b10*/  @!P0 BRA `(.L_x_84) ;  /* 0x0000004800e88947 */ /* 0x002fea0003800000 */
.L_x_170:
[----:B------:R-:W3:Y:S02]  /*4b20*/  SYNCS.PHASECHK.TRANS64.TRYWAIT P0, [UR4+0x48], R2 ;  /* 0x00004802ff0075a7 */ /* 0x000ee40008001104 */
[----:B---3--:R-:W-:Y:S05]  /*4b30*/  @!P0 BRA `(.L_x_85) ;  /* 0x0000004800f88947 */ /* 0x008fea0003800000 */
.L_x_172:
[----:B------:R-:W3:Y:S02]  /*4b40*/  SYNCS.PHASECHK.TRANS64.TRYWAIT P0, [UR4+0x50], R2 ;  /* 0x00005002ff0075a7 */ /* 0x000ee40008001104 */
[----:B---3--:R-:W-:Y:S05]  /*4b50*/  @!P0 BRA `(.L_x_86) ;  /* 0x0000004c00088947 */ /* 0x008fea0003800000 */
.L_x_174:
[----:B-1----:R-:W-:-:S07]  /*4b60*/  MOV R0, UR4 ;  /* 0x0000000400007c02 */ /* 0x002fce0008000f00 */
.L_x_87:
[----:B-1----:R-:W-:-:S04]  /*4b70*/  SHF.L.U32 R2, R33, 0x1f, RZ ;  /* 0x0000001f21027819 */ /* 0x002fc800000006ff */
[----:B------:R1:W3:Y:S03]  /*4b80*/  SYNCS.PHASECHK.TRANS64.TRYWAIT P0, [R0+URZ+0x58], R2 ;  /* 0x00005802000075a7 */ /* 0x0002e600080011ff */
[----:B---3--:R-:W-:Y:S05]  /*4b90*/  @!P0 NANOSLEEP.SYNCS 0x989680 ;  /* 0x009896800000895d */ /* 0x008fea0003900000 */
[----:B------:R-:W3:Y:S02]  /*4ba0*/  @!P0 SYNCS.PHASECHK.TRANS64 P0, [R0+URZ+0x58], R2 ;  /* 0x00005802000085a7 */ /* 0x000ee400080010ff */
[----:B--23--:R-:W-:Y:S05]  /*4bb0*/  @P0 EXIT ;  /* 0x000000000000094d */ /* 0x00cfea0003800000 */
[----:B------:R-:W-:Y:S05]  /*4bc0*/  BRA `(.L_x_87) ;  /* 0xfffffffc00e87947 */ /* 0x000fea000383ffff */
.L_x_72:
[----:B------:R-:W-:-:S06]  /*4bd0*/  UISETP.GE.AND UP0, UPT, UR5, 0x4, UPT ;  /* 0x000000040500788c */ /* 0x000fcc000bf06270 */
[----:B------:R-:W-:-:S13]  /*4be0*/  PLOP3.LUT P0, PT, PT, PT, UP0, 0x80, 0x8 ;  /* 0x000000000008781c */ /* 0x000fda0003f0f008 */
[----:B------:R-:W-:Y:S05]  /*4bf0*/  @!P0 EXIT ;  /* 0x000000000000894d */ /* 0x000fea0003800000 */
[----:B------:R-:W-:Y:S01]  /*4c00*/  BAR.SYNC.DEFER_BLOCKING 0x6, 0xa0 ;  /* 0x0182800000007b1d */ /* 0x000fe20000010000 */
[C---:B------:R-:W-:Y:S01]  /*4c10*/  IMAD.SHL.U32 R2, R101.reuse, 0x20, RZ ;  /* 0x0000002065027824 */ /* 0x040fe200078e00ff */
[C---:B------:R-:W-:Y:S01]  /*4c20*/  SHF.L.U32 R46, R101.reuse, 0x10, RZ ;  /* 0x00000010652e7819 */ /* 0x040fe200000006ff */
[C---:B------:R-:W-:Y:S01]  /*4c30*/  IMAD.SHL.U32 R100, R101.reuse, 0x4, RZ ;  /* 0x0000000465647824 */ /* 0x040fe200078e00ff */
[C---:B------:R-:W-:Y:S01]  /*4c40*/  LOP3.LUT R102, R101.reuse, 0x60, RZ, 0xc0, !PT ;  /* 0x0000006065667812 */ /* 0x040fe200078ec0ff */
[----:B------:R-:W-:Y:S01]  /*4c50*/  HFMA2 R97, -RZ, RZ, 0, 5.9604644775390625e-08 ;  /* 0x00000001ff617431 */ /* 0x000fe200000001ff */
[----:B------:R-:W-:Y:S02]  /*4c60*/  UMOV UR48, 0x400 ;  /* 0x0000040000307882 */ /* 0x000fe40000000000 */
[----:B------:R-:W1:Y:S01]  /*4c70*/  LDC R91, c[0x0][0x370] ;  /* 0x0000dc00ff5b7b82 */ /* 0x000e620000000800 */
[----:B------:R-:W-:Y:S01]  /*4c80*/  ULEA UR48, UR37, UR48, 0x18 ;  /* 0x0000003025307291 */ /* 0x000fe2000f8ec0ff */
[----:B------:R-:W-:Y:S01]  /*4c90*/  LOP3.LUT R3, R2, 0xc0, RZ, 0xc0, !PT ;  /* 0x000000c002037812 */ /* 0x000fe200078ec0ff */
[----:B------:R-:W-:Y:S01]  /*4ca0*/  HFMA2 R95, -RZ, RZ, 0, 0 ;  /* 0x00000000ff5f7431 */ /* 0x000fe200000001ff */
[----:B------:R-:W-:Y:S01]  /*4cb0*/  LOP3.LUT R99, R101, 0x2, RZ, 0xc0, !PT ;  /* 0x0000000265637812 */ /* 0x000fe200078ec0ff */
[----:B------:R-:W-:Y:S01]  /*4cc0*/  UIADD3 UR4, UPT, UPT, UR48, 0x200, URZ ;  /* 0x0000020030047890 */ /* 0x000fe2000fffe0ff */
[----:B------:R-:W-:Y:S01]  /*4cd0*/  LOP3.LUT R100, R3, 0x18, R100, 0xf8, !PT ;  /* 0x0000001803647812 */ /* 0x000fe200078ef864 */
[----:B------:R-:W-:Y:S01]  /*4ce0*/  IMAD.MOV.U32 R45, RZ, RZ, RZ ;  /* 0x000000ffff2d7224 */ /* 0x000fe200078e00ff */
[----:B------:R-:W2:Y:S01]  /*4cf0*/  LDC R42, c[0x0][0xb0c] ;  /* 0x0002c300ff2a7b82 */ /* 0x000ea20000000800 */
[----:B------:R-:W-:Y:S01]  /*4d00*/  LOP3.LUT R46, R46, 0x600000, RZ, 0xc0, !PT ;  /* 0x006000002e2e7812 */ /* 0x000fe200078ec0ff */
[----:B------:R-:W-:Y:S01]  /*4d10*/  IMAD.MOV.U32 R105, RZ, RZ, RZ ;  /* 0x000000ffff697224 */ /* 0x000fe200078e00ff */
[----:B------:R-:W-:Y:S01]  /*4d20*/  LOP3.LUT R100, R100, 0xf20, R2, 0xf8, !PT ;  /* 0x00000f2064647812 */ /* 0x000fe200078ef802 */
[----:B------:R-:W-:Y:S01]  /*4d30*/  IMAD.U32 R93, RZ, RZ, UR4 ;  /* 0x00000004ff5d7e24 */ /* 0x000fe2000f8e00ff */
[----:B------:R-:W-:Y:S01]  /*4d40*/  LOP3.LUT R101, R101, 0x4, RZ, 0xc0, !PT ;  /* 0x0000000465657812 */ /* 0x000fe200078ec0ff */
[----:B------:R-:W3:Y:S01]  /*4d50*/  LDCU.64 UR52, c[0x0][0x348] ;  /* 0x00006900ff3477ac */ /* 0x000ee20008000a00 */
[----:B------:R-:W-:Y:S01]  /*4d60*/  MOV R96, RZ ;  /* 0x000000ff00607202 */ /* 0x000fe20000000f00 */
[----:B------:R-:W4:Y:S01]  /*4d70*/  LDC R89, c[0x0][0xb20] ;  /* 0x0002c800ff597b82 */ /* 0x000f220000000800 */
[----:B------:R-:W3:Y:S01]  /*4d80*/  LDS R0, [UR48+0x120] ;  /* 0x00012030ff007984 */ /* 0x000ee20008000800 */
[----:B------:R-:W-:Y:S01]  /*4d90*/  IMAD R100, R100, 0x2, R93 ;  /* 0x0000000264647824 */ /* 0x000fe200078e025d */
[----:B------:R-:W1:Y:S03]  /*4da0*/  LDCU.64 UR38, c[0x0][0x888] ;  /* 0x00011100ff2677ac */ /* 0x000e660008000a00 */
[--C-:B------:R-:W-:Y:S01]  /*4db0*/  IMAD R99, R99, -0x10, R100.reuse ;  /* 0xfffffff063637824 */ /* 0x100fe200078e0264 */
[----:B------:R-:W1:Y:S01]  /*4dc0*/  LDCU.64 UR44, c[0x0][0x890] ;  /* 0x00011200ff2c77ac */ /* 0x000e620008000a00 */
[----:B------:R-:W1:Y:S01]  /*4dd0*/  LDC R41, c[0x0][0xb30] ;  /* 0x0002cc00ff297b82 */ /* 0x000e620000000800 */
[----:B------:R-:W-:Y:S01]  /*4de0*/  IMAD R98, R101, -0x10, R100 ;  /* 0xfffffff065627824 */ /* 0x000fe200078e0264 */
[----:B------:R-:W-:Y:S01]  /*4df0*/  UMOV UR49, URZ ;  /* 0x000000ff00317c82 */ /* 0x000fe20008000000 */
[----:B------:R-:W-:-:S05]  /*4e00*/  UMOV UR51, URZ ;  /* 0x000000ff00337c82 */ /* 0x000fca0008000000 */
[----:B------:R-:W1:Y:S08]  /*4e10*/  LDC.64 R84, c[0x0][0xb10] ;  /* 0x0002c400ff547b82 */ /* 0x000e700000000a00 */
[----:B------:R-:W1:Y:S08]  /*4e20*/  LDC.64 R38, c[0x0][0xb18] ;  /* 0x0002c600ff267b82 */ /* 0x000e700000000a00 */
[----:B------:R-:W1:Y:S08]  /*4e30*/  LDC.64 R36, c[0x0][0xb28] ;  /* 0x0002ca00ff247b82 */ /* 0x000e700000000a00 */
[----:B------:R-:W1:Y:S01]  /*4e40*/  LDC.64 R82, c[0x0][0x8b0] ;  /* 0x00022c00ff527b82 */ /* 0x000e620000000a00 */
[----:B---3--:R-:W-:-:S07]  /*4e50*/  IMAD.IADD R46, R0, 0x1, R46 ;  /* 0x00000001002e7824 */ /* 0x008fce00078e022e */
[----:B------:R-:W3:Y:S08]  /*4e60*/  LDC.64 R80, c[0x0][0x8a8] ;  /* 0x00022a00ff507b82 */ /* 0x000ef00000000a00 */
[----:B--2-4-:R-:W1:Y:S02]  /*4e70*/  LDC R90, c[0x0][0x374] ;  /* 0x0000dd00ff5a7b82 */ /* 0x014e640000000800 */
.L_x_131:
[----:B------:R-:W-:Y:S02]  /*4e80*/  LEA R0, R105, UR48, 0x3 ;  /* 0x0000003069007c11 */ /* 0x000fe4000f8e18ff */
[----:B------:R-:W-:Y:S02]  /*4e90*/  SHF.L.U32 R2, R95, 0x1f, RZ ;  /* 0x0000001f5f027819 */ /* 0x000fe400000006ff */
[----:B-1----:R-:W-:Y:S02]  /*4ea0*/  LEA R16, R105, UR48, 0x4 ;  /* 0x0000003069107c11 */ /* 0x002fe4000f8e20ff */
[----:B------:R-:W2:Y:S02]  /*4eb0*/  SYNCS.PHASECHK.TRANS64.TRYWAIT P0, [R0+URZ+0x70], R2 ;  /* 0x00007002000075a7 */ /* 0x000ea400080011ff */
[----:B--23--:R-:W-:Y:S05]  /*4ec0*/  @!P0 BRA `(.L_x_88) ;  /* 0x0000004800448947 */ /* 0x00cfea0003800000 */
.L_x_175:
[----:B------:R-:W4:Y:S01]  /*4ed0*/  LDC.64 R10, c[0x0][0xb10] ;  /* 0x0002c400ff0a7b82 */ /* 0x000f220000000a00 */
[----:B------:R-:W3:Y:S01]  /*4ee0*/  LDS.128 R16, [R16+0x100] ;  /* 0x0001000010107984 */ /* 0x000ee20000000c00 */
[----:B-1----:R-:W-:Y:S01]  /*4ef0*/  ISETP.NE.AND P1, PT, R41, 0x1, PT ;  /* 0x000000012900780c */ /* 0x002fe20003f25270 */
[----:B--2---:R-:W-:Y:S01]  /*4f00*/  VIADD R0, R0, 0x80 ;  /* 0x0000008000007836 */ /* 0x004fe20000000000 */
[----:B------:R-:W-:Y:S04]  /*4f10*/  ISETP.GE.AND P0, PT, R40, 0x1, PT ;  /* 0x000000012800780c */ /* 0x000fe80003f06270 */
[----:B------:R-:W1:Y:S01]  /*4f20*/  LDC.64 R8, c[0x0][0xb18] ;  /* 0x0002c600ff087b82 */ /* 0x000e620000000a00 */
[----:B------:R-:W-:Y:S01]  /*4f30*/  PRMT R0, RZ, 0x654, R0 ;  /* 0x00000654ff007816 */ /* 0x000fe20000000000 */
[----:B------:R-:W-:Y:S01]  /*4f40*/  @!PT LDS RZ, [RZ] ;  /* 0x00000000fffff984 */ /* 0x000fe20000000800 */
[----:B------:R-:W-:Y:S01]  /*4f50*/  @!PT LDS RZ, [RZ] ;  /* 0x00000000fffff984 */ /* 0x000fe20000000800 */
[----:B------:R-:W-:Y:S01]  /*4f60*/  @!PT LDS RZ, [RZ] ;  /* 0x00000000fffff984 */ /* 0x000fe20000000800 */
[----:B------:R-:W-:Y:S01]  /*4f70*/  @!PT LDS RZ, [RZ] ;  /* 0x00000000fffff984 */ /* 0x000fe20000000800 */
[----:B------:R2:W-:Y:S06]  /*4f80*/  MEMBAR.ALL.CTA ;  /* 0x0000000000007992 */ /* 0x0005ec0000008000 */
[----:B--2---:R-:W2:Y:S01]  /*4f90*/  FENCE.VIEW.ASYNC.S ;  /* 0x00000000000073c6 */ /* 0x004ea20000000000 */
[----:B------:R-:W1:Y:S08]  /*4fa0*/  @!P1 LDC R12, c[0x0][0xb20] ;  /* 0x0002c800ff0c9b82 */ /* 0x000e700000000800 */
[----:B------:R-:W1:Y:S01]  /*4fb0*/  @!P1 LDC R7, c[0x0][0xb0c] ;  /* 0x0002c300ff079b82 */ /* 0x000e620000000800 */
[----:B--2---:R2:W-:Y:S01]  /*4fc0*/  SYNCS.ARRIVE.TRANS64.RED.A1T0 RZ, [R0+URZ], RZ ;  /* 0x000000ff00ff79a7 */ /* 0x0045e200081004ff */
[----:B---3--:R-:W-:Y:S04]  /*4fd0*/  LOP3.LUT P4, RZ, R18, 0x1, RZ, 0xc0, !PT ;  /* 0x0000000112ff7812 */ /* 0x008fe8000788c0ff */
[----:B------:R-:W-:Y:S09]  /*4fe0*/  P2R R103, PR, RZ, 0x10 ;  /* 0x00000010ff677803 */ /* 0x000ff20000000000 */
[----:B------:R-:W-:Y:S02]  /*4ff0*/  @P4 MOV R44, R16 ;  /* 0x00000010002c4202 */ /* 0x000fe40000000f00 */
[----:B------:R-:W-:Y:S01]  /*5000*/  @P4 LOP3.LUT R43, R17, 0xffff, RZ, 0xc0, !PT ;  /* 0x0000ffff112b4812 */ /* 0x000fe200078ec0ff */
[----:B--2-4-:R-:W-:Y:S06]  /*5010*/  @!P0 BRA `(.L_x_89) ;  /* 0x0000000000a48947 */ /* 0x014fec0003800000 */
[----:B------:R-:W-:Y:S01]  /*5020*/  IMAD.HI.U32 R0, R90, R39, RZ ;  /* 0x000000275a007227 */ /* 0x000fe200078e00ff */
[----:B------:R-:W-:Y:S02]  /*5030*/  ISETP.NE.AND P0, PT, R38, 0x1, PT ;  /* 0x000000012600780c */ /* 0x000fe40003f05270 */
[----:B------:R-:W-:Y:S01]  /*5040*/  ISETP.NE.AND P2, PT, R40, 0x1, PT ;  /* 0x000000012800780c */ /* 0x000fe20003f45270 */
[----:B------:R-:W-:Y:S01]  /*5050*/  IMAD.HI.U32 R4, R91, R84, RZ ;  /* 0x000000545b047227 */ /* 0x000fe200078e00ff */
[----:B------:R-:W-:Y:S02]  /*5060*/  SHF.R.U32.HI R0, RZ, R89, R0 ;  /* 0x00000059ff007219 */ /* 0x000fe40000011600 */
[----:B------:R-:W-:Y:S01]  /*5070*/  ISETP.NE.AND P3, PT, R42, 0x1, PT ;  /* 0x000000012a00780c */ /* 0x000fe20003f65270 */
[----:B------:R-:W-:Y:S01]  /*5080*/  IMAD.HI.U32 R6, R43, R39, RZ ;  /* 0x000000272b067227 */ /* 0x000fe200078e00ff */
[-C--:B------:R-:W-:Y:S02]  /*5090*/  SHF.R.U32.HI R4, RZ, R85.reuse, R4 ;  /* 0x00000055ff047219 */ /* 0x080fe40000011604 */
[----:B------:R-:W-:Y:S01]  /*50a0*/  SEL R0, R90, R0, !P0 ;  /* 0x000000005a007207 */ /* 0x000fe20004000000 */
[----:B------:R-:W-:Y:S01]  /*50b0*/  IMAD.HI.U32 R5, R44, R84, RZ ;  /* 0x000000542c057227 */ /* 0x000fe200078e00ff */
[----:B------:R-:W-:Y:S03]  /*50c0*/  SEL R4, R91, R4, !P3 ;  /* 0x000000045b047207 */ /* 0x000fe60005800000 */
[-C--:B------:R-:W-:Y:S01]  /*50d0*/  IMAD.HI.U32 R3, R0, R36.reuse, RZ ;  /* 0x0000002400037227 */ /* 0x080fe200078e00ff */
[----:B------:R-:W-:Y:S03]  /*50e0*/  SHF.R.U32.HI R5, RZ, R85, R5 ;  /* 0x00000055ff057219 */ /* 0x000fe60000011605 */
[----:B------:R-:W-:Y:S01]  /*50f0*/  IMAD.HI.U32 R2, R4, R36, RZ ;  /* 0x0000002404027227 */ /* 0x000fe200078e00ff */
[----:B------:R-:W-:Y:S02]  /*5100*/  @P2 SHF.R.U32.HI R0, RZ, R37, R3 ;  /* 0x00000025ff002219 */ /* 0x000fe40000011603 */
[----:B------:R-:W-:Y:S02]  /*5110*/  SHF.R.U32.HI R3, RZ, R89, R6 ;  /* 0x00000059ff037219 */ /* 0x000fe40000011606 */
[----:B------:R-:W-:Y:S01]  /*5120*/  @P2 SHF.R.U32.HI R4, RZ, R37, R2 ;  /* 0x00000025ff042219 */ /* 0x000fe20000011602 */
[----:B------:R-:W-:Y:S01]  /*5130*/  IMAD R0, R40, R0, RZ ;  /* 0x0000000028007224 */ /* 0x000fe200078e02ff */
[----:B------:R-:W-:Y:S02]  /*5140*/  SEL R3, R43, R3, !P0 ;  /* 0x000000032b037207 */ /* 0x000fe40004000000 */
[----:B------:R-:W-:Y:S01]  /*5150*/  SEL R2, R44, R5, !P3 ;  /* 0x000000052c027207 */ /* 0x000fe20005800000 */
[----:B------:R-:W-:Y:S01]  /*5160*/  IMAD R5, R40, R4, RZ ;  /* 0x0000000428057224 */ /* 0x000fe200078e02ff */
[C---:B------:R-:W-:Y:S01]  /*5170*/  ISETP.GE.AND P0, PT, R3.reuse, R0, PT ;  /* 0x000000000300720c */ /* 0x040fe20003f06270 */
[C---:B------:R-:W-:Y:S03]  /*5180*/  IMAD.HI.U32 R0, R3.reuse, R36, RZ ;  /* 0x0000002403007227 */ /* 0x040fe600078e00ff */
[C---:B------:R-:W-:Y:S02]  /*5190*/  ISETP.GE.OR P0, PT, R2.reuse, R5, P0 ;  /* 0x000000050200720c */ /* 0x040fe40000706670 */
[----:B------:R-:W-:Y:S04]  /*51a0*/  SHF.R.U32.HI R0, RZ, R37, R0 ;  /* 0x00000025ff007219 */ /* 0x000fe80000011600 */
[C---:B------:R-:W-:Y:S05]  /*51b0*/  SEL R6, R3.reuse, R0, !P2 ;  /* 0x0000000003067207 */ /* 0x040fea0005000000 */
        /* <DEDUP_REMOVED lines=14> */
[----:B------:R-:W-:Y:S07]  /*52a0*/  IMAD R43, R3, R38, R43 ;  /* 0x00000026032b7224 */ /* 0x000fee00078e022b */
.L_x_89:
[----:B-1----:R-:W-:Y:S01]  /*52b0*/  @!P1 ISETP.NE.AND P0, PT, R8, 0x1, PT ;  /* 0x000000010800980c */ /* 0x002fe20003f05270 */
[----:B------:R-:W-:Y:S01]  /*52c0*/  @!P1 IMAD.HI.U32 R2, R43, R9, RZ ;  /* 0x000000092b029227 */ /* 0x000fe200078e00ff */
[----:B------:R-:W-:Y:S01]  /*52d0*/  R2UR UR42, R21 ;  /* 0x00000000152a72ca */ /* 0x000fe200000e0000 */
[----:B------:R-:W-:Y:S01]  /*52e0*/  BSSY.RECONVERGENT B6, `(.L_x_90) ;  /* 0x0000031000067945 */ /* 0x000fe20003800200 */
[----:B------:R-:W-:Y:S01]  /*52f0*/  R2UR UR41, R20 ;  /* 0x00000000142972ca */ /* 0x000fe200000e0000 */
[C---:B------:R-:W-:Y:S01]  /*5300*/  @!P1 IMAD.HI.U32 R0, R44.reuse, R10, RZ ;  /* 0x0000000a2c009227 */ /* 0x040fe200078e00ff */
[----:B------:R-:W-:Y:S02]  /*5310*/  @!P1 SHF.R.U32.HI R2, RZ, R12, R2 ;  /* 0x0000000cff029219 */ /* 0x000fe40000011602 */
[----:B------:R-:W-:Y:S01]  /*5320*/  @!P1 ISETP.NE.AND P2, PT, R7, 0x1, PT ;  /* 0x000000010700980c */ /* 0x000fe20003f45270 */
[----:B------:R-:W-:Y:S01]  /*5330*/  VIADD R105, R105, 0x1 ;  /* 0x0000000169697836 */ /* 0x000fe20000000000 */
[----:B------:R-:W-:Y:S02]  /*5340*/  @!P1 SEL R2, R43, R2, !P0 ;  /* 0x000000022b029207 */ /* 0x000fe40004000000 */
[----:B------:R-:W-:Y:S02]  /*5350*/  @!P1 SHF.R.U32.HI R0, RZ, R11, R0 ;  /* 0x0000000bff009219 */ /* 0x000fe40000011600 */
[----:B------:R-:W-:Y:S01]  /*5360*/  LOP3.LUT P0, RZ, R93, 0x1b0, RZ, 0xc0, !PT ;  /* 0x000001b05dff7812 */ /* 0x000fe2000780c0ff */
[----:B------:R-:W-:Y:S01]  /*5370*/  USHF.L.U32 UR42, UR42, 0x7, URZ ;  /* 0x000000072a2a7899 */ /* 0x000fe200080006ff */
[----:B------:R-:W-:Y:S01]  /*5380*/  @!P1 SEL R3, R44, R0, !P2 ;  /* 0x000000002c039207 */ /* 0x000fe20005000000 */
[----:B------:R-:W-:Y:S01]  /*5390*/  USHF.L.U32 UR41, UR41, 0x7, URZ ;  /* 0x0000000729297899 */ /* 0x000fe200080006ff */
[----:B------:R-:W-:Y:S03]  /*53a0*/  @P4 SHF.R.U32.HI R94, RZ, 0x10, R17 ;  /* 0x00000010ff5e4819 */ /* 0x000fe60000011611 */
[----:B------:R-:W-:Y:S02]  /*53b0*/  @!P1 IMAD.IADD R0, R2, 0x1, -R3 ;  /* 0x0000000102009824 */ /* 0x000fe400078e0a03 */
[----:B------:R-:W-:Y:S02]  /*53c0*/  @!P1 IMAD.IADD R2, R3, 0x1, -R2 ;  /* 0x0000000103029824 */ /* 0x000fe400078e0a02 */
[----:B------:R-:W-:Y:S02]  /*53d0*/  @!P1 IMAD R44, R0, R7, R44 ;  /* 0x00000007002c9224 */ /* 0x000fe400078e022c */
[----:B------:R-:W-:Y:S01]  /*53e0*/  @!P1 IMAD R43, R2, R8, R43 ;  /* 0x00000008022b9224 */ /* 0x000fe200078e022b */
[----:B------:R-:W-:Y:S06]  /*53f0*/  @!P0 BRA `(.L_x_91) ;  /* 0x00000000007c8947 */ /* 0x000fec0003800000 */
[----:B------:R-:W1:Y:S01]  /*5400*/  LDCU.64 UR8, c[0x4][0x80] ;  /* 0x01001000ff0877ac */ /* 0x000e620008000a00 */
[----:B------:R-:W-:Y:S01]  /*5410*/  MOV R2, 0x0 ;  /* 0x0000000000027802 */ /* 0x000fe20000000f00 */
[----:B------:R-:W-:Y:S02]  /*5420*/  HFMA2 R12, -RZ, RZ, 0, 5.9604644775390625e-08 ;  /* 0x00000001ff0c7431 */ /* 0x000fe400000001ff */
[----:B------:R-:W-:Y:S01]  /*5430*/  IMAD.MOV.U32 R8, RZ, RZ, 0x70 ;  /* 0x00000070ff087424 */ /* 0x000fe200078e00ff */
[----:B------:R2:W3:Y:S01]  /*5440*/  LDC.64 R14, c[0x4][R2] ;  /* 0x01000000020e7b82 */ /* 0x0004e20000000a00 */
[----:B------:R-:W4:Y:S01]  /*5450*/  LDCU.64 UR6, c[0x4][0x88] ;  /* 0x01001100ff0677ac */ /* 0x000f220008000a00 */
[----:B------:R-:W-:Y:S01]  /*5460*/  IMAD.MOV.U32 R13, RZ, RZ, RZ ;  /* 0x000000ffff0d7224 */ /* 0x000fe200078e00ff */
[----:B------:R-:W2:Y:S01]  /*5470*/  LDCU.64 UR4, c[0x4][0x8] ;  /* 0x01000100ff0477ac */ /* 0x000ea20008000a00 */
[----:B-1----:R-:W-:Y:S01]  /*5480*/  MOV R5, UR9 ;  /* 0x0000000900057c02 */ /* 0x002fe20008000f00 */
[----:B------:R-:W-:Y:S01]  /*5490*/  IMAD.U32 R4, RZ, RZ, UR8 ;  /* 0x00000008ff047e24 */ /* 0x000fe2000f8e00ff */
[----:B----4-:R-:W-:Y:S01]  /*54a0*/  MOV R7, UR7 ;  /* 0x0000000700077c02 */ /* 0x010fe20008000f00 */
[----:B------:R-:W-:Y:S01]  /*54b0*/  IMAD.U32 R6, RZ, RZ, UR6 ;  /* 0x00000006ff067e24 */ /* 0x000fe2000f8e00ff */
[----:B--2---:R-:W-:Y:S01]  /*54c0*/  MOV R11, UR5 ;  /* 0x00000005000b7c02 */ /* 0x004fe20008000f00 */
[----:B------:R-:W-:Y:S02]  /*54d0*/  IMAD.U32 R10, RZ, RZ, UR4 ;  /* 0x00000004ff0a7e24 */ /* 0x000fe4000f8e00ff */
[----:B------:R-:W-:Y:S07]  /*54e0*/  LEPC R20, `(.L_x_92) ;  /* 0x000000001014794e */ /* 0x000fee0000000000 */
[----:B---3-5:R-:W-:Y:S05]  /*54f0*/  CALL.ABS.NOINC R14 ;  /* 0x000000000e007343 */ /* 0x028fea0003c00000 */
.L_x_92:
[----:B------:R-:W1:Y:S01]  /*5500*/  LDCU.64 UR8, c[0x4][0x80] ;  /* 0x01001000ff0877ac */ /* 0x000e620008000a00 */
[----:B------:R-:W2:Y:S01]  /*5510*/  LDC.64 R2, c[0x4][R2] ;  /* 0x0100000002027b82 */ /* 0x000ea20000000a00 */
[----:B------:R-:W-:Y:S02]  /*5520*/  HFMA2 R12, -RZ, RZ, 0, 5.9604644775390625e-08 ;  /* 0x00000001ff0c7431 */ /* 0x000fe400000001ff */
[----:B------:R-:W-:Y:S02]  /*5530*/  IMAD.MOV.U32 R8, RZ, RZ, 0x70 ;  /* 0x00000070ff087424 */ /* 0x000fe400078e00ff */
[----:B------:R-:W-:Y:S01]  /*5540*/  IMAD.MOV.U32 R13, RZ, RZ, RZ ;  /* 0x000000ffff0d7224 */ /* 0x000fe200078e00ff */
[----:B------:R-:W3:Y:S01]  /*5550*/  LDCU.64 UR6, c[0x4][0x88] ;  /* 0x01001100ff0677ac */ /* 0x000ee20008000a00 */
[----:B------:R-:W4:Y:S01]  /*5560*/  LDCU.64 UR4, c[0x4][0x8] ;  /* 0x01000100ff0477ac */ /* 0x000f220008000a00 */
[----:B-1----:R-:W-:Y:S02]  /*5570*/  MOV R4, UR8 ;  /* 0x0000000800047c02 */ /* 0x002fe40008000f00 */
[----:B------:R-:W-:Y:S02]  /*5580*/  MOV R5, UR9 ;  /* 0x0000000900057c02 */ /* 0x000fe40008000f00 */
[----:B---3--:R-:W-:Y:S01]  /*5590*/  MOV R7, UR7 ;  /* 0x0000000700077c02 */ /* 0x008fe20008000f00 */
[----:B------:R-:W-:Y:S01]  /*55a0*/  IMAD.U32 R6, RZ, RZ, UR6 ;  /* 0x00000006ff067e24 */ /* 0x000fe2000f8e00ff */
[----:B----4-:R-:W-:Y:S01]  /*55b0*/  MOV R11, UR5 ;  /* 0x00000005000b7c02 */ /* 0x010fe20008000f00 */
[----:B------:R-:W-:Y:S02]  /*55c0*/  IMAD.U32 R10, RZ, RZ, UR4 ;  /* 0x00000004ff0a7e24 */ /* 0x000fe4000f8e00ff */
[----:B------:R-:W-:Y:S07]  /*55d0*/  LEPC R20, `(.L_x_91) ;  /* 0x000000001014794e */ /* 0x000fee0000000000 */
[----:B--2---:R-:W-:Y:S05]  /*55e0*/  CALL.ABS.NOINC R2 ;  /* 0x0000000002007343 */ /* 0x004fea0003c00000 */
.L_x_91:
[----:B------:R-:W-:Y:S05]  /*55f0*/  BSYNC.RECONVERGENT B6 ;  /* 0x0000000000067941 */ /* 0x000fea0003800200 */
.L_x_90:
[----:B------:R-:W-:Y:S01]  /*5600*/  ISETP.NE.U32.AND P4, PT, R82, RZ, PT ;  /* 0x000000ff5200720c */ /* 0x000fe20003f85070 */
[----:B------:R-:W-:Y:S01]  /*5610*/  UISETP.NE.AND UP2, UPT, UR50, URZ, UPT ;  /* 0x000000ff3200728c */ /* 0x000fe2000bf45270 */
[----:B------:R-:W-:Y:S01]  /*5620*/  ISETP.NE.U32.AND P2, PT, RZ, UR38, PT ;  /* 0x00000026ff007c0c */ /* 0x000fe2000bf45070 */
[----:B------:R-:W-:Y:S01]  /*5630*/  UISETP.NE.U32.AND UP1, UPT, UR44, URZ, UPT ;  /* 0x000000ff2c00728c */ /* 0x000fe2000bf25070 */
[----:B------:R-:W-:Y:S01]  /*5640*/  ISETP.NE.AND.EX P4, PT, R83, RZ, PT, P4 ;  /* 0x000000ff5300720c */ /* 0x000fe20003f85340 */
[----:B------:R-:W-:Y:S01]  /*5650*/  UPLOP3.LUT UP0, UPT, UPT, UPT, UPT, 0x40, 0x4 ;  /* 0x000000000004789c */ /* 0x000fe20003f0e870 */
[----:B------:R-:W-:Y:S01]  /*5660*/  ISETP.NE.AND.EX P2, PT, RZ, UR39, PT, P2 ;  /* 0x00000027ff007c0c */ /* 0x000fe2000bf45320 */
[----:B------:R-:W-:Y:S01]  /*5670*/  UISETP.NE.AND.EX UP1, UPT, UR45, URZ, UPT, UP1 ;  /* 0x000000ff2d00728c */ /* 0x000fe2000bf25310 */
[----:B------:R-:W-:Y:S04]  /*5680*/  PLOP3.LUT P1, PT, PT, PT, UP2, 0x80, 0x8 ;  /* 0x000000000008781c */ /* 0x000fe80003f2f028 */
[----:B------:R-:W-:Y:S06]  /*5690*/  @UP2 UPLOP3.LUT UP0, UPT, UPT, UPT, UP1, 0x80, 0x8 ;  /* 0x000000000008289c */ /* 0x000fec0003f0f010 */
[----:B------:R-:W-:Y:S01]  /*56a0*/  PLOP3.LUT P0, PT, PT, PT, UP0, 0x80, 0x8 ;  /* 0x000000000008781c */ /* 0x000fe20003f0f008 */
[----:B------:R-:W-:Y:S01]  /*56b0*/  @!UPT UIADD3 URZ, UPT, UPT, URZ, URZ, URZ ;  /* 0x000000fffffff290 */ /* 0x000fe2000fffe0ff */
[----:B------:R-:W-:Y:S11]  /*56c0*/  BRA.U !UP1, `(.L_x_93) ;  /* 0x0000000109387547 */ /* 0x000ff6000b800000 */
[----:B------:R-:W-:Y:S01]  /*56d0*/  UISETP.NE.U32.AND UP0, UPT, UR38, URZ, UPT ;  /* 0x000000ff2600728c */ /* 0x000fe2000bf05070 */
[----:B------:R-:W-:Y:S02]  /*56e0*/  HFMA2 R0, -RZ, RZ, 0, 5.9604644775390625e-08 ;  /* 0x00000001ff007431 */ /* 0x000fe400000001ff */
[----:B------:R-:W-:Y:S01]  /*56f0*/  IMAD.MOV.U32 R88, RZ, RZ, 0x1 ;  /* 0x00000001ff587424 */ /* 0x000fe200078e00ff */
[----:B------:R-:W-:Y:S06]  /*5700*/  UISETP.NE.AND.EX UP0, UPT, UR39, URZ, UPT, UP0 ;  /* 0x000000ff2700728c */ /* 0x000fec000bf05300 */
[----:B------:R-:W-:Y:S05]  /*5710*/  PLOP3.LUT P3, PT, PT, PT, UP0, 0x80, 0x8 ;  /* 0x000000000008781c */ /* 0x000fea0003f6f008 */
[----:B------:R-:W1:Y:S01]  /*5720*/  @UP0 LDCU.64 UR6, c[0x0][0x888] ;  /* 0x00011100ff0607ac */ /* 0x000e620008000a00 */
[----:B------:R-:W-:Y:S07]  /*5730*/  @UP0 UIMAD UR4, UR36, UR44, URZ ;  /* 0x0000002c240402a4 */ /* 0x000fee000f8e02ff */
[----:B------:R-:W-:Y:S01]  /*5740*/  @!P3 PRMT R88, R0, 0x7610, R88 ;  /* 0x000076100058b816 */ /* 0x000fe20000000058 */
[----:B-1----:R-:W-:Y:S03]  /*5750*/  @UP0 UIMAD.WIDE UR6, UR4, 0x4, UR6 ;  /* 0x00000004040608a5 */ /* 0x002fe6000f8e0206 */
[----:B------:R-:W1:Y:S03]  /*5760*/  @!UP0 LDCU UR4, c[0x0][0x880] ;  /* 0x00011000ff0487ac */ /* 0x000e660008000800 */
[----:B------:R-:W-:Y:S01]  /*5770*/  IMAD.U32 R2, RZ, RZ, UR6 ;  /* 0x00000006ff027e24 */ /* 0x000fe2000f8e00ff */
[----:B------:R-:W-:Y:S05]  /*5780*/  MOV R3, UR7 ;  /* 0x0000000700037c02 */ /* 0x000fea0008000f00 */
[----:B-----5:R2:W5:Y:S02]  /*5790*/  @P3 LDG.E R49, desc[UR46][R2.64] ;  /* 0x0000002e02313981 */ /* 0x020564000c1e1900 */
[----:B-12---:R-:W-:Y:S02]  /*57a0*/  @!P3 IMAD.U32 R49, RZ, RZ, UR4 ;  /* 0x00000004ff31be24 */ /* 0x006fe4000f8e00ff */
.L_x_93:
[----:B------:R-:W-:Y:S05]  /*57b0*/  @!P4 BRA `(.L_x_94) ;  /* 0x000000000020c947 */ /* 0x000fea0003800000 */
[----:B------:R-:W-:Y:S04]  /*57c0*/  ISETP.NE.U32.AND P3, PT, R80, RZ, PT ;  /* 0x000000ff5000720c */ /* 0x000fe80003f65070 */
[----:B------:R-:W-:Y:S11]  /*57d0*/  ISETP.NE.AND.EX P3, PT, R81, RZ, PT, P3 ;  /* 0x000000ff5100720c */ /* 0x000ff60003f65330 */
[----:B------:R-:W-:Y:S02]  /*57e0*/  @!UPT UIADD3 URZ, UPT, UPT, URZ, URZ, URZ ;  /* 0x000000fffffff290 */ /* 0x000fe4000fffe0ff */
[----:B------:R-:W1:Y:S01]  /*57f0*/  @P3 LDC.64 R2, c[0x0][0x8a8] ;  /* 0x00022a00ff023b82 */ /* 0x000e620000000a00 */
[----:B------:R-:W-:Y:S04]  /*5800*/  @P3 IMAD R0, R82, UR36, RZ ;  /* 0x0000002452003c24 */ /* 0x000fe8000f8e02ff */
[----:B-1----:R-:W-:Y:S05]  /*5810*/  @P3 IMAD.WIDE R2, R0, 0x4, R2 ;  /* 0x0000000400023825 */ /* 0x002fea00078e0202 */
[----:B-----5:R1:W5:Y:S02]  /*5820*/  @P3 LDG.E R47, desc[UR46][R2.64] ;  /* 0x0000002e022f3981 */ /* 0x020364000c1e1900 */
[----:B-1----:R-:W2:Y:S02]  /*5830*/  @!P3 LDC R47, c[0x0][0x8a0] ;  /* 0x00022800ff2fbb82 */ /* 0x002ea40000000800 */
.L_x_94:
[----:B-----5:R-:W-:Y:S01]  /*5840*/  FSETP.NEU.AND P3, PT, R49, RZ, PT ;  /* 0x000000ff3100720b */ /* 0x020fe20003f6d000 */
[----:B------:R-:W-:Y:S01]  /*5850*/  BSSY B1, `(.L_x_95) ;  /* 0x0000039000017945 */ /* 0x000fe20003800000 */
[----:B------:R-:W-:Y:S01]  /*5860*/  SEL R3, RZ, 0xffffffff, P2 ;  /* 0xffffffffff037807 */ /* 0x000fe20001000000 */
[----:B------:R-:W-:Y:S01]  /*5870*/  IMAD.MOV.U32 R66, RZ, RZ, 0x1 ;  /* 0x00000001ff427424 */ /* 0x000fe200078e00ff */
[----:B------:R-:W-:Y:S01]  /*5880*/  @P1 LOP3.LUT P2, RZ, R88, 0xff, RZ, 0xc0, !PT ;  /* 0x000000ff58ff1812 */ /* 0x000fe2000784c0ff */
[----:B------:R-:W-:Y:S01]  /*5890*/  IMAD R48, R45, 0x80, R46 ;  /* 0x000000802d307824 */ /* 0x000fe200078e022e */
[----:B------:R-:W-:Y:S01]  /*58a0*/  @P1 SEL R0, RZ, 0xffffffff, P3 ;  /* 0xffffffffff001807 */ /* 0x000fe20001800000 */
[----:B------:R-:W-:Y:S01]  /*58b0*/  IMAD R106, R101, -0x10, R99 ;  /* 0xfffffff0656a7824 */ /* 0x000fe200078e0263 */
[----:B------:R-:W-:Y:S01]  /*58c0*/  LOP3.LUT R97, R97, 0x1, RZ, 0x3c, !PT ;  /* 0x0000000161617812 */ /* 0x000fe200078e3cff */
[----:B------:R-:W-:Y:S01]  /*58d0*/  IMAD.MOV.U32 R65, RZ, RZ, RZ ;  /* 0x000000ffff417224 */ /* 0x000fe200078e00ff */
[----:B------:R-:W-:Y:S02]  /*58e0*/  @P0 SEL R0, R3, R0, !P2 ;  /* 0x0000000003000207 */ /* 0x000fe40005000000 */
[----:B------:R-:W-:Y:S02]  /*58f0*/  CS2R R78, SRZ ;  /* 0x00000000004e7805 */ /* 0x000fe4000001ff00 */
[----:B------:R-:W-:Y:S02]  /*5900*/  LEA R64, R45, UR48, 0x3 ;  /* 0x000000302d407c11 */ /* 0x000fe4000f8e18ff */
[----:B------:R-:W-:Y:S02]  /*5910*/  CS2R R76, SRZ ;  /* 0x00000000004c7805 */ /* 0x000fe4000001ff00 */
[----:B------:R-:W-:Y:S02]  /*5920*/  @P1 LOP3.LUT R0, R0, 0x1, RZ, 0xc0, !PT ;  /* 0x0000000100001812 */ /* 0x000fe400078ec0ff */
[----:B------:R-:W-:Y:S02]  /*5930*/  CS2R R70, SRZ ;  /* 0x0000000000467805 */ /* 0x000fe4000001ff00 */
[----:B------:R-:W-:Y:S02]  /*5940*/  PLOP3.LUT P2, PT, PT, PT, UP1, 0x80, 0x8 ;  /* 0x000000000008781c */ /* 0x000fe40003f4f018 */
[----:B------:R-:W-:Y:S02]  /*5950*/  CS2R R68, SRZ ;  /* 0x0000000000447805 */ /* 0x000fe4000001ff00 */
[----:B------:R-:W-:Y:S02]  /*5960*/  ISETP.NE.U32.OR P5, PT, R0, 0x1, !P1 ;  /* 0x000000010000780c */ /* 0x000fe40004fa5470 */
[----:B------:R-:W-:Y:S02]  /*5970*/  CS2R R62, SRZ ;  /* 0x00000000003e7805 */ /* 0x000fe4000001ff00 */
[----:B------:R-:W-:Y:S02]  /*5980*/  LOP3.LUT P4, R104, R88, 0xff, RZ, 0xc0, !PT ;  /* 0x000000ff58687812 */ /* 0x000fe4000788c0ff */
[----:B------:R-:W-:Y:S02]  /*5990*/  CS2R R60, SRZ ;  /* 0x00000000003c7805 */ /* 0x000fe4000001ff00 */
[----:B------:R-:W-:Y:S02]  /*59a0*/  SEL R2, RZ, 0xffffffff, P3 ;  /* 0xffffffffff027807 */ /* 0x000fe40001800000 */
[----:B------:R-:W-:Y:S02]  /*59b0*/  CS2R R58, SRZ ;  /* 0x00000000003a7805 */ /* 0x000fe4000001ff00 */
[----:B------:R-:W-:Y:S02]  /*59c0*/  P2R R107, PR, RZ, 0x20 ;  /* 0x00000020ff6b7803 */ /* 0x000fe40000000000 */
[----:B------:R-:W-:Y:S02]  /*59d0*/  CS2R R56, SRZ ;  /* 0x0000000000387805 */ /* 0x000fe4000001ff00 */
[----:B------:R-:W-:Y:S02]  /*59e0*/  @P2 SEL R2, R3, R2, !P4 ;  /* 0x0000000203022207 */ /* 0x000fe40006000000 */
[----:B------:R-:W-:Y:S02]  /*59f0*/  @P5 SHF.L.U32 R0, R97, 0x1f, RZ ;  /* 0x0000001f61005819 */ /* 0x000fe400000006ff */
[----:B------:R-:W-:Y:S02]  /*5a00*/  LOP3.LUT R2, R2, 0x1, RZ, 0xc0, !PT ;  /* 0x0000000102027812 */ /* 0x000fe400078ec0ff */
[----:B------:R1:W3:Y:S02]  /*5a10*/  @P5 SYNCS.PHASECHK.TRANS64.TRYWAIT P1, [UR48+0x20], R0 ;  /* 0x00002000ff0055a7 */ /* 0x0002e40008021130 */
[----:B------:R-:W-:Y:S04]  /*5a20*/  ISETP.NE.U32.AND P2, PT, R2, 0x1, PT ;  /* 0x000000010200780c */ /* 0x000fe80003f45070 */
[----:B------:R-:W-:Y:S02]  /*5a30*/  P2R R67, PR, RZ, 0x4 ;  /* 0x00000004ff437803 */ /* 0x000fe40000000000 */
[----:B-1----:R-:W-:Y:S04]  /*5a40*/  SHF.L.U32 R0, R96, 0x1f, RZ ;  /* 0x0000001f60007819 */ /* 0x002fe800000006ff */
[----:B------:R1:W4:Y:S01]  /*5a50*/  SYNCS.PHASECHK.TRANS64.TRYWAIT P0, [R64+URZ+0x90], R0 ;  /* 0x00009000400075a7 */ /* 0x00032200080011ff */
[----:B---3--:R-:W-:Y:S01]  /*5a60*/  @P5 SEL R66, RZ, 0x1, !P1 ;  /* 0x00000001ff425807 */ /* 0x008fe20004800000 */
[----:B-1----:R-:W-:Y:S06]  /*5a70*/  @!P5 BRA `(.L_x_96) ;  /* 0x000000000058d947 */ /* 0x002fec0003800000 */
[----:B------:R-:W-:Y:S01]  /*5a80*/  IMAD.MOV.U32 R79, RZ, RZ, RZ ;  /* 0x000000ffff4f7224 */ /* 0x000fe200078e00ff */
[----:B------:R-:W-:Y:S01]  /*5a90*/  ISETP.NE.AND P1, PT, R66, RZ, PT ;  /* 0x000000ff4200720c */ /* 0x000fe20003f25270 */
[----:B------:R-:W-:Y:S01]  /*5aa0*/  BSSY B0, `(.L_x_97) ;  /* 0x000000c000007945 */ /* 0x000fe20003800000 */
[----:B------:R-:W-:Y:S02]  /*5ab0*/  CS2R R58, SRZ ;  /* 0x00000000003a7805 */ /* 0x000fe4000001ff00 */
[----:B------:R-:W-:Y:S02]  /*5ac0*/  CS2R R56, SRZ ;  /* 0x0000000000387805 */ /* 0x000fe4000001ff00 */
[----:B------:R-:W-:Y:S02]  /*5ad0*/  CS2R R62, SRZ ;  /* 0x00000000003e7805 */ /* 0x000fe4000001ff00 */
[----:B------:R-:W-:Y:S02]  /*5ae0*/  CS2R R60, SRZ ;  /* 0x00000000003c7805 */ /* 0x000fe4000001ff00 */
[----:B------:R-:W-:Y:S02]  /*5af0*/  CS2R R70, SRZ ;  /* 0x0000000000467805 */ /* 0x000fe4000001ff00 */
[----:B------:R-:W-:Y:S02]  /*5b00*/  CS2R R68, SRZ ;  /* 0x0000000000447805 */ /* 0x000fe4000001ff00 */
[----:B------:R-:W-:Y:S01]  /*5b10*/  CS2R R76, SRZ ;  /* 0x00000000004c7805 */ /* 0x000fe2000001ff00 */
[----:B------:R-:W-:Y:S06]  /*5b20*/  @P1 BRA `(.L_x_98) ;  /* 0x00000000000c1947 */ /* 0x000fec0003800000 */
[----:B------:R-:W-:Y:S04]  /*5b30*/  SHF.L.U32 R3, R97, 0x1f, RZ ;  /* 0x0000001f61037819 */ /* 0x000fe800000006ff */
[----:B------:R-:W1:Y:S02]  /*5b40*/  SYNCS.PHASECHK.TRANS64.TRYWAIT P1, [UR48+0x20], R3 ;  /* 0x00002003ff0075a7 */ /* 0x000e640008021130 */
[----:B-1----:R-:W-:Y:S05]  /*5b50*/  @!P1 BRA `(.L_x_99) ;  /* 0x0000003c00349947 */ /* 0x002fea0003800000 */
.L_x_98:
[----:B------:R-:W-:Y:S05]  /*5b60*/  BSYNC B0 ;  /* 0x0000000000007941 */ /* 0x000fea0003800000 */
.L_x_97:
[----:B------:R-:W-:Y:S01]  /*5b70*/  ISETP.NE.AND P1, PT, R67, RZ, PT ;  /* 0x000000ff4300720c */ /* 0x000fe20003f25270 */
[----:B------:R-:W-:Y:S11]  /*5b80*/  HFMA2 R65, -RZ, RZ, 0, 5.9604644775390625e-08 ;  /* 0x00000001ff417431 */ /* 0x000ff600000001ff */
[----:B------:R-:W-:Y:S01]  /*5b90*/  @!UPT UIADD3 URZ, UPT, UPT, URZ, URZ, URZ ;  /* 0x000000fffffff290 */ /* 0x000fe2000fffe0ff */
[----:B------:R3:W1:Y:S04]  /*5ba0*/  @P1 LDS.128 R56, [R100] ;  /* 0x0000000064381984 */ /* 0x0006680000000c00 */
[----:B------:R3:W1:Y:S04]  /*5bb0*/  @P1 LDS.128 R60, [R99+0x10] ;  /* 0x00001000633c1984 */ /* 0x0006680000000c00 */
[----:B------:R3:W1:Y:S04]  /*5bc0*/  @P1 LDS.128 R68, [R98+0x20] ;  /* 0x0000200062441984 */ /* 0x0006680000000c00 */
[----:B------:R3:W1:Y:S02]  /*5bd0*/  @P1 LDS.128 R76, [R106+0x30] ;  /* 0x000030006a4c1984 */ /* 0x0006640000000c00 */
.L_x_96:
[----:B------:R-:W-:Y:S05]  /*5be0*/  BSYNC B1 ;  /* 0x0000000000017941 */ /* 0x000fea0003800000 */
.L_x_95:
[----:B-1----:R-:W-:Y:S04]  /*5bf0*/  SHF.R.U32.HI R2, RZ, 0x15, R48 ;  /* 0x00000015ff027819 */ /* 0x002fe80000011630 */
[----:B------:R-:W-:Y:S01]  /*5c00*/  LOP3.LUT P1, RZ, R2, 0x3, R92, 0x48, !PT ;  /* 0x0000000302ff7812 */ /* 0x000fe2000782485c */
[----:B------:R-:W-:Y:S01]  /*5c10*/  @!UPT UIADD3 URZ, UPT, UPT, URZ, URZ, URZ ;  /* 0x000000fffffff290 */ /* 0x000fe2000fffe0ff */
[----:B----4-:R-:W-:Y:S11]  /*5c20*/  @P0 BRA `(.L_x_100) ;  /* 0x0000000000080947 */ /* 0x010ff60003800000 */
[----:B------:R-:W1:Y:S02]  /*5c30*/  SYNCS.PHASECHK.TRANS64.TRYWAIT P0, [R64+URZ+0x90], R0 ;  /* 0x00009000400075a7 */ /* 0x000e6400080011ff */
[----:B-1----:R-:W-:Y:S05]  /*5c40*/  @!P0 BRA `(.L_x_101) ;  /* 0x0000003c00108947 */ /* 0x002fea0003800000 */
.L_x_100:
[----:B------:R-:W-:Y:S05]  /*5c50*/  @!P1 BRA `(.L_x_102) ;  /* 0x0000000000409947 */ /* 0x000fea0003800000 */
[----:B------:R-:W4:Y:S01]  /*5c60*/  LDCU.64 UR8, c[0x4][0x70] ;  /* 0x01000e00ff0877ac */ /* 0x000f220008000a00 */
[----:B------:R-:W-:Y:S01]  /*5c70*/  MOV R3, 0x0 ;  /* 0x0000000000037802 */ /* 0x000fe20000000f00 */
[----:B------:R-:W-:Y:S02]  /*5c80*/  HFMA2 R12, -RZ, RZ, 0, 5.9604644775390625e-08 ;  /* 0x00000001ff0c7431 */ /* 0x000fe400000001ff */
[----:B------:R-:W-:Y:S02]  /*5c90*/  IMAD.MOV.U32 R8, RZ, RZ, 0x192 ;  /* 0x00000192ff087424 */ /* 0x000fe400078e00ff */
[----:B------:R-:W-:Y:S01]  /*5ca0*/  IMAD.MOV.U32 R13, RZ, RZ, RZ ;  /* 0x000000ffff0d7224 */ /* 0x000fe200078e00ff */
[----:B------:R-:W5:Y:S01]  /*5cb0*/  LDCU.64 UR6, c[0x4][0x78] ;  /* 0x01000f00ff0677ac */ /* 0x000f620008000a00 */
[----:B------:R-:W1:Y:S01]  /*5cc0*/  LDC.64 R2, c[0x4][R3] ;  /* 0x0100000003027b82 */ /* 0x000e620000000a00 */
[----:B------:R-:W2:Y:S01]  /*5cd0*/  LDCU.64 UR4, c[0x4][0x10] ;  /* 0x01000200ff0477ac */ /* 0x000ea20008000a00 */
[----:B----4-:R-:W-:Y:S01]  /*5ce0*/  MOV R5, UR9 ;  /* 0x0000000900057c02 */ /* 0x010fe20008000f00 */
[----:B------:R-:W-:Y:S01]  /*5cf0*/  IMAD.U32 R4, RZ, RZ, UR8 ;  /* 0x00000008ff047e24 */ /* 0x000fe2000f8e00ff */
[----:B-----5:R-:W-:Y:S01]  /*5d00*/  MOV R7, UR7 ;  /* 0x0000000700077c02 */ /* 0x020fe20008000f00 */
[----:B------:R-:W-:Y:S01]  /*5d10*/  IMAD.U32 R6, RZ, RZ, UR6 ;  /* 0x00000006ff067e24 */ /* 0x000fe2000f8e00ff */
[----:B--2---:R-:W-:Y:S01]  /*5d20*/  MOV R11, UR5 ;  /* 0x00000005000b7c02 */ /* 0x004fe20008000f00 */
[----:B------:R-:W-:Y:S02]  /*5d30*/  IMAD.U32 R10, RZ, RZ, UR4 ;  /* 0x00000004ff0a7e24 */ /* 0x000fe4000f8e00ff */
[----:B------:R-:W-:Y:S07]  /*5d40*/  LEPC R20, `(.L_x_102) ;  /* 0x000000001014794e */ /* 0x000fee0000000000 */
[----:B-1-3--:R-:W-:Y:S05]  /*5d50*/  CALL.ABS.NOINC R2 ;  /* 0x0000000002007343 */ /* 0x00afea0003c00000 */
.L_x_102:
[----:B------:R-:W-:Y:S05]  /*5d60*/  WARPSYNC.ALL ;  /* 0x0000000000007948 */ /* 0x000fea0003800000 */
[----:B------:R-:W-:Y:S01]  /*5d70*/  R2UR UR4, R48 ;  /* 0x00000000300472ca */ /* 0x000fe200000e0000 */
[--C-:B------:R-:W-:Y:S01]  /*5d80*/  HADD2.F32 R50, -RZ, R56.reuse.H0_H0 ;  /* 0x20000038ff327230 */ /* 0x100fe20000004100 */
[----:B------:R-:W-:Y:S01]  /*5d90*/  ISETP.NE.AND P0, PT, R102, RZ, PT ;  /* 0x000000ff6600720c */ /* 0x000fe20003f05270 */
[----:B------:R-:W-:Y:S01]  /*5da0*/  HADD2.F32 R51, -RZ, R56.H1_H1 ;  /* 0x30000038ff337230 */ /* 0x000fe20000004100 */
[----:B------:R-:W-:Y:S01]  /*5db0*/  BSSY.RECONVERGENT B0, `(.L_x_103) ;  /* 0x0000086000007945 */ /* 0x000fe20003800200 */
[--C-:B------:R-:W-:Y:S08]  /*5dc0*/  HADD2.F32 R52, -RZ, R57.reuse.H0_H0 ;  /* 0x20000039ff347230 */ /* 0x100ff00000004100 */
[----:B------:R-:W1:Y:S02]  /*5dd0*/  LDTM.x32 R4, tmem[UR4] ;  /* 0x00000004000479ee */ /* 0x000e6400082c0000 */
[C---:B-12---:R-:W-:Y:S01]  /*5de0*/  FMUL R0, R47.reuse, R4 ;  /* 0x000000042f007220 */ /* 0x046fe20000400000 */
[C---:B------:R-:W-:Y:S01]  /*5df0*/  FMUL R2, R47.reuse, R5 ;  /* 0x000000052f027220 */ /* 0x040fe20000400000 */
[C---:B------:R-:W-:Y:S01]  /*5e00*/  FMUL R4, R47.reuse, R8 ;  /* 0x000000082f047220 */ /* 0x040fe20000400000 */
[----:B------:R-:W-:Y:S01]  /*5e10*/  FMUL R3, R47, R6 ;  /* 0x000000062f037220 */ /* 0x000fe20000400000 */
[C---:B------:R-:W-:Y:S01]  /*5e20*/  FFMA R0, R49.reuse, R50, R0 ;  /* 0x0000003231007223 */ /* 0x040fe20000000000 */
[----:B------:R-:W-:Y:S01]  /*5e30*/  FFMA R2, R49, R51, R2 ;  /* 0x0000003331027223 */ /* 0x000fe20000000002 */
[C---:B------:R-:W-:Y:S01]  /*5e40*/  FMUL R5, R47.reuse, R9 ;  /* 0x000000092f057220 */ /* 0x040fe20000400000 */
        /* <DEDUP_REMOVED lines=16> */
[----:B------:R-:W-:Y:S02]  /*5f50*/  HADD2.F32 R32, -RZ, R57.H1_H1 ;  /* 0x30000039ff207230 */ /* 0x000fe40000004100 */
[C---:B------:R-:W-:Y:S01]  /*5f60*/  FMUL R26, R47.reuse, R30 ;  /* 0x0000001e2f1a7220 */ /* 0x040fe20000400000 */
[----:B------:R-:W-:Y:S01]  /*5f70*/  FMUL R29, R47, R33 ;  /* 0x000000212f1d7220 */ /* 0x000fe20000400000 */
[--C-:B------:R-:W-:Y:S02]  /*5f80*/  HADD2.F32 R33, -RZ, R58.reuse.H0_H0 ;  /* 0x2000003aff217230 */ /* 0x100fe40000004100 */
[----:B------:R-:W-:Y:S01]  /*5f90*/  FFMA R3, R49, R52, R3 ;  /* 0x0000003431037223 */ /* 0x000fe20000000003 */
[C---:B------:R-:W-:Y:S01]  /*5fa0*/  FMUL R7, R47.reuse, R7 ;  /* 0x000000072f077220 */ /* 0x040fe20000400000 */
[----:B------:R-:W-:Y:S01]  /*5fb0*/  FMUL R30, R47, R34 ;  /* 0x000000222f1e7220 */ /* 0x000fe20000400000 */
[----:B------:R-:W-:Y:S01]  /*5fc0*/  HADD2.F32 R34, -RZ, R58.H1_H1 ;  /* 0x3000003aff227230 */ /* 0x000fe20000004100 */
[----:B------:R-:W-:Y:S01]  /*5fd0*/  F2FP.F16.F32.PACK_AB R52, R2, R0 ;  /* 0x000000000234723e */ /* 0x000fe200000000ff */
[--C-:B------:R-:W-:Y:S02]  /*5fe0*/  HADD2.F32 R0, -RZ, R59.reuse.H0_H0 ;  /* 0x2000003bff007230 */ /* 0x100fe40000004100 */
[C---:B------:R-:W-:Y:S01]  /*5ff0*/  FFMA R7, R49.reuse, R32, R7 ;  /* 0x0000002031077223 */ /* 0x040fe20000000007 */
[----:B------:R-:W-:Y:S02]  /*6000*/  HADD2.F32 R2, -RZ, R59.H1_H1 ;  /* 0x3000003bff027230 */ /* 0x000fe40000004100 */
[C---:B------:R-:W-:Y:S01]  /*6010*/  FFMA R4, R49.reuse, R33, R4 ;  /* 0x0000002131047223 */ /* 0x040fe20000000004 */
[C---:B------:R-:W-:Y:S01]  /*6020*/  FFMA R5, R49.reuse, R34, R5 ;  /* 0x0000002231057223 */ /* 0x040fe20000000005 */
[----:B------:R-:W-:Y:S01]  /*6030*/  FFMA R6, R49, R0, R6 ;  /* 0x0000000031067223 */ /* 0x000fe20000000006 */
[--C-:B------:R-:W-:Y:S02]  /*6040*/  HADD2.F32 R0, -RZ, R60.reuse.H0_H0 ;  /* 0x2000003cff007230 */ /* 0x100fe40000004100 */
[----:B------:R-:W-:Y:S01]  /*6050*/  FMUL R11, R47, R11 ;  /* 0x0000000b2f0b7220 */ /* 0x000fe20000400000 */
[----:B------:R-:W-:Y:S01]  /*6060*/  F2FP.F16.F32.PACK_AB R53, R7, R3 ;  /* 0x000000030735723e */ /* 0x000fe200000000ff */
[--C-:B------:R-:W-:Y:S02]  /*6070*/  HADD2.F32 R3, -RZ, R61.reuse.H0_H0 ;  /* 0x2000003dff037230 */ /* 0x100fe40000004100 */
[----:B------:R-:W-:Y:S01]  /*6080*/  FMUL R15, R47, R15 ;  /* 0x0000000f2f0f7220 */ /* 0x000fe20000400000 */
[C---:B------:R-:W-:Y:S01]  /*6090*/  FFMA R11, R49.reuse, R2, R11 ;  /* 0x00000002310b7223 */ /* 0x040fe2000000000b */
[----:B------:R-:W-:Y:S02]  /*60a0*/  HADD2.F32 R2, -RZ, R60.H1_H1 ;  /* 0x3000003cff027230 */ /* 0x000fe40000004100 */
[----:B------:R-:W-:Y:S01]  /*60b0*/  FFMA R8, R49, R0, R8 ;  /* 0x0000000031087223 */ /* 0x000fe20000000008 */
[----:B------:R-:W-:Y:S02]  /*60c0*/  HADD2.F32 R0, -RZ, R61.H1_H1 ;  /* 0x3000003dff007230 */ /* 0x000fe40000004100 */
[C---:B------:R-:W-:Y:S01]  /*60d0*/  FMUL R19, R47.reuse, R19 ;  /* 0x000000132f137220 */ /* 0x040fe20000400000 */
[----:B------:R-:W-:Y:S01]  /*60e0*/  FMUL R23, R47, R23 ;  /* 0x000000172f177220 */ /* 0x000fe20000400000 */
[C---:B------:R-:W-:Y:S01]  /*60f0*/  FFMA R9, R49.reuse, R2, R9 ;  /* 0x0000000231097223 */ /* 0x040fe20000000009 */
[C---:B------:R-:W-:Y:S01]  /*6100*/  FFMA R10, R49.reuse, R3, R10 ;  /* 0x00000003310a7223 */ /* 0x040fe2000000000a */
[----:B------:R-:W-:Y:S01]  /*6110*/  FFMA R15, R49, R0, R15 ;  /* 0x00000000310f7223 */ /* 0x000fe2000000000f */
[--C-:B------:R-:W-:Y:S02]  /*6120*/  HADD2.F32 R2, -RZ, R62.reuse.H0_H0 ;  /* 0x2000003eff027230 */ /* 0x100fe40000004100 */
[----:B------:R-:W-:Y:S01]  /*6130*/  FMUL R27, R47, R27 ;  /* 0x0000001b2f1b7220 */ /* 0x000fe20000400000 */
[----:B------:R-:W-:Y:S01]  /*6140*/  HADD2.F32 R0, -RZ, R62.H1_H1 ;  /* 0x3000003eff007230 */ /* 0x000fe20000004100 */
[----:B------:R-:W-:Y:S01]  /*6150*/  F2FP.F16.F32.PACK_AB R54, R5, R4 ;  /* 0x000000040536723e */ /* 0x000fe200000000ff */
[--C-:B------:R-:W-:Y:S02]  /*6160*/  HADD2.F32 R3, -RZ, R63.reuse.H0_H0 ;  /* 0x2000003fff037230 */ /* 0x100fe40000004100 */
[C---:B------:R-:W-:Y:S01]  /*6170*/  FFMA R12, R49.reuse, R2, R12 ;  /* 0x00000002310c7223 */ /* 0x040fe2000000000c */
[--C-:B------:R-:W-:Y:S02]  /*6180*/  HADD2.F32 R2, -RZ, R68.reuse.H0_H0 ;  /* 0x20000044ff027230 */ /* 0x100fe40000004100 */
[C---:B------:R-:W-:Y:S01]  /*6190*/  FFMA R13, R49.reuse, R0, R13 ;  /* 0x00000000310d7223 */ /* 0x040fe2000000000d */
[----:B------:R-:W-:Y:S02]  /*61a0*/  HADD2.F32 R0, -RZ, R63.H1_H1 ;  /* 0x3000003fff007230 */ /* 0x000fe40000004100 */
[----:B------:R-:W-:Y:S01]  /*61b0*/  FFMA R14, R49, R3, R14 ;  /* 0x00000003310e7223 */ /* 0x000fe2000000000e */
[----:B------:R-:W-:Y:S01]  /*61c0*/  HADD2.F32 R3, -RZ, R68.H1_H1 ;  /* 0x30000044ff037230 */ /* 0x000fe20000004100 */
[----:B------:R-:W-:Y:S01]  /*61d0*/  F2FP.F16.F32.PACK_AB R55, R11, R6 ;  /* 0x000000060b37723e */ /* 0x000fe200000000ff */
[----:B------:R-:W-:Y:S01]  /*61e0*/  FMUL R31, R47, R31 ;  /* 0x0000001f2f1f7220 */ /* 0x000fe20000400000 */
[C---:B------:R-:W-:Y:S01]  /*61f0*/  FFMA R19, R49.reuse, R0, R19 ;  /* 0x0000000031137223 */ /* 0x040fe20000000013 */
[--C-:B------:R-:W-:Y:S02]  /*6200*/  HADD2.F32 R0, -RZ, R69.reuse.H0_H0 ;  /* 0x20000045ff007230 */ /* 0x100fe40000004100 */
[C---:B------:R-:W-:Y:S01]  /*6210*/  FFMA R16, R49.reuse, R2, R16 ;  /* 0x0000000231107223 */ /* 0x040fe20000000010 */
[----:B------:R1:W-:Y:S01]  /*6220*/  STS.128 [R100], R52 ;  /* 0x0000003464007388 */ /* 0x0003e20000000c00 */
[C---:B------:R-:W-:Y:S01]  /*6230*/  FFMA R17, R49.reuse, R3, R17 ;  /* 0x0000000331117223 */ /* 0x040fe20000000011 */
[----:B------:R-:W-:Y:S02]  /*6240*/  HADD2.F32 R2, -RZ, R69.H1_H1 ;  /* 0x30000045ff027230 */ /* 0x000fe40000004100 */
[----:B------:R-:W-:Y:S01]  /*6250*/  FFMA R18, R49, R0, R18 ;  /* 0x0000000031127223 */ /* 0x000fe20000000012 */
[--C-:B------:R-:W-:Y:S01]  /*6260*/  HADD2.F32 R0, -RZ, R70.reuse.H0_H0 ;  /* 0x20000046ff007230 */ /* 0x100fe20000004100 */
[----:B------:R-:W-:Y:S01]  /*6270*/  F2FP.F16.F32.PACK_AB R8, R9, R8 ;  /* 0x000000080908723e */ /* 0x000fe200000000ff */
[--C-:B------:R-:W-:Y:S02]  /*6280*/  HADD2.F32 R3, -RZ, R71.reuse.H0_H0 ;  /* 0x20000047ff037230 */ /* 0x100fe40000004100 */
[C---:B------:R-:W-:Y:S01]  /*6290*/  FFMA R23, R49.reuse, R2, R23 ;  /* 0x0000000231177223 */ /* 0x040fe20000000017 */
[----:B------:R-:W-:Y:S02]  /*62a0*/  HADD2.F32 R2, -RZ, R70.H1_H1 ;  /* 0x30000046ff027230 */ /* 0x000fe40000004100 */
[----:B------:R-:W-:Y:S01]  /*62b0*/  FFMA R20, R49, R0, R20 ;  /* 0x0000000031147223 */ /* 0x000fe20000000014 */
[----:B------:R-:W-:Y:S01]  /*62c0*/  HADD2.F32 R0, -RZ, R71.H1_H1 ;  /* 0x30000047ff007230 */ /* 0x000fe20000004100 */
[----:B------:R-:W-:Y:S01]  /*62d0*/  F2FP.F16.F32.PACK_AB R9, R15, R10 ;  /* 0x0000000a0f09723e */ /* 0x000fe200000000ff */
[----:B------:R-:W-:Y:S02]  /*62e0*/  HADD2.F32 R4, -RZ, R79.H0_H0 ;  /* 0x2000004fff047230 */ /* 0x000fe40000004100 */
[C---:B------:R-:W-:Y:S01]  /*62f0*/  FFMA R21, R49.reuse, R2, R21 ;  /* 0x0000000231157223 */ /* 0x040fe20000000015 */
[C---:B------:R-:W-:Y:S01]  /*6300*/  FFMA R22, R49.reuse, R3, R22 ;  /* 0x0000000331167223 */ /* 0x040fe20000000016 */
[----:B------:R-:W-:Y:S01]  /*6310*/  FFMA R27, R49, R0, R27 ;  /* 0x00000000311b7223 */ /* 0x000fe2000000001b */
[--C-:B------:R-:W-:Y:S01]  /*6320*/  HADD2.F32 R2, -RZ, R76.reuse.H0_H0 ;  /* 0x2000004cff027230 */ /* 0x100fe20000004100 */
[----:B------:R-:W-:Y:S01]  /*6330*/  F2FP.F16.F32.PACK_AB R10, R13, R12 ;  /* 0x0000000c0d0a723e */ /* 0x000fe200000000ff */
[----:B------:R-:W-:Y:S01]  /*6340*/  HADD2.F32 R0, -RZ, R76.H1_H1 ;  /* 0x3000004cff007230 */ /* 0x000fe20000004100 */
[----:B------:R-:W-:Y:S01]  /*6350*/  F2FP.F16.F32.PACK_AB R11, R19, R14 ;  /* 0x0000000e130b723e */ /* 0x000fe200000000ff */
[--C-:B------:R-:W-:Y:S02]  /*6360*/  HADD2.F32 R3, -RZ, R77.reuse.H0_H0 ;  /* 0x2000004dff037230 */ /* 0x100fe40000004100 */
[C---:B------:R-:W-:Y:S01]  /*6370*/  FFMA R24, R49.reuse, R2, R24 ;  /* 0x0000000231187223 */ /* 0x040fe20000000018 */
[--C-:B------:R-:W-:Y:S02]  /*6380*/  HADD2.F32 R2, -RZ, R78.reuse.H0_H0 ;  /* 0x2000004eff027230 */ /* 0x100fe40000004100 */
[C---:B------:R-:W-:Y:S01]  /*6390*/  FFMA R25, R49.reuse, R0, R25 ;  /* 0x0000000031197223 */ /* 0x040fe20000000019 */
[----:B------:R1:W-:Y:S01]  /*63a0*/  STS.128 [R99+0x10], R8 ;  /* 0x0000100863007388 */ /* 0x0003e20000000c00 */
[----:B------:R-:W-:Y:S02]  /*63b0*/  HADD2.F32 R0, -RZ, R77.H1_H1 ;  /* 0x3000004dff007230 */ /* 0x000fe40000004100 */
[----:B------:R-:W-:Y:S01]  /*63c0*/  FFMA R26, R49, R3, R26 ;  /* 0x00000003311a7223 */ /* 0x000fe2000000001a */
[----:B------:R-:W-:Y:S01]  /*63d0*/  HADD2.F32 R3, -RZ, R78.H1_H1 ;  /* 0x3000004eff037230 */ /* 0x000fe20000004100 */
[----:B------:R-:W-:Y:S01]  /*63e0*/  F2FP.F16.F32.PACK_AB R16, R17, R16 ;  /* 0x000000101110723e */ /* 0x000fe200000000ff */
[----:B------:R-:W-:Y:S01]  /*63f0*/  HADD2.F32 R5, -RZ, R79.H1_H1 ;  /* 0x3000004fff057230 */ /* 0x000fe20000004100 */
[----:B------:R-:W-:Y:S01]  /*6400*/  F2FP.F16.F32.PACK_AB R17, R23, R18 ;  /* 0x000000121711723e */ /* 0x000fe200000000ff */
[----:B------:R-:W-:Y:S01]  /*6410*/  FFMA R31, R49, R0, R31 ;  /* 0x00000000311f7223 */ /* 0x000fe2000000001f */
[----:B------:R-:W-:Y:S01]  /*6420*/  FMUL R35, R47, R35 ;  /* 0x000000232f237220 */ /* 0x000fe20000400000 */
[----:B------:R-:W-:Y:S01]  /*6430*/  F2FP.F16.F32.PACK_AB R18, R21, R20 ;  /* 0x000000141512723e */ /* 0x000fe200000000ff */
[----:B------:R-:W-:Y:S01]  /*6440*/  FFMA R28, R49, R2, R28 ;  /* 0x00000002311c7223 */ /* 0x000fe2000000001c */
[----:B------:R-:W-:Y:S01]  /*6450*/  F2FP.F16.F32.PACK_AB R19, R27, R22 ;  /* 0x000000161b13723e */ /* 0x000fe200000000ff */
[C---:B------:R-:W-:Y:S01]  /*6460*/  FFMA R29, R49.reuse, R3, R29 ;  /* 0x00000003311d7223 */ /* 0x040fe2000000001d */
[C---:B------:R-:W-:Y:S01]  /*6470*/  FFMA R30, R49.reuse, R4, R30 ;  /* 0x00000004311e7223 */ /* 0x040fe2000000001e */
[----:B------:R-:W-:Y:S01]  /*6480*/  FFMA R35, R49, R5, R35 ;  /* 0x0000000531237223 */ /* 0x000fe20000000023 */
[----:B------:R-:W-:Y:S01]  /*6490*/  F2FP.F16.F32.PACK_AB R24, R25, R24 ;  /* 0x000000181918723e */ /* 0x000fe200000000ff */
[----:B------:R1:W-:Y:S01]  /*64a0*/  STS.128 [R98+0x20], R16 ;  /* 0x0000201062007388 */ /* 0x0003e20000000c00 */
[----:B------:R-:W-:Y:S02]  /*64b0*/  F2FP.F16.F32.PACK_AB R25, R31, R26 ;  /* 0x0000001a1f19723e */ /* 0x000fe400000000ff */
[----:B------:R-:W-:Y:S02]  /*64c0*/  F2FP.F16.F32.PACK_AB R26, R29, R28 ;  /* 0x0000001c1d1a723e */ /* 0x000fe400000000ff */
[----:B------:R-:W-:Y:S05]  /*64d0*/  F2FP.F16.F32.PACK_AB R27, R35, R30 ;  /* 0x0000001e231b723e */ /* 0x000fea00000000ff */
[----:B------:R1:W-:Y:S01]  /*64e0*/  STS.128 [R106+0x30], R24 ;  /* 0x000030186a007388 */ /* 0x0003e20000000c00 */
[----:B------:R-:W-:Y:S01]  /*64f0*/  @!PT LDS RZ, [RZ] ;  /* 0x00000000fffff984 */ /* 0x000fe20000000800 */
[----:B------:R-:W-:Y:S01]  /*6500*/  @!PT LDS RZ, [RZ] ;  /* 0x00000000fffff984 */ /* 0x000fe20000000800 */
[----:B------:R-:W-:Y:S01]  /*6510*/  @!PT LDS RZ, [RZ] ;  /* 0x00000000fffff984 */ /* 0x000fe20000000800 */
[----:B------:R-:W-:Y:S01]  /*6520*/  @!PT LDS RZ, [RZ] ;  /* 0x00000000fffff984 */ /* 0x000fe20000000800 */
[----:B------:R2:W-:Y:S07]  /*6530*/  MEMBAR.ALL.CTA ;  /* 0x0000000000007992 */ /* 0x0005ee0000008000 */
[----:B--2---:R-:W2:Y:S02]  /*6540*/  FENCE.VIEW.ASYNC.S ;  /* 0x00000000000073c6 */ /* 0x004ea40000000000 */
[----:B--2---:R-:W-:Y:S06]  /*6550*/  BAR.SYNC.DEFER_BLOCKING 0x1, 0x80 ;  /* 0x0042000000007b1d */ /* 0x004fec0000010000 */
[----:B------:R-:W-:Y:S05]  /*6560*/  @P0 BRA `(.L_x_104) ;  /* 0x0000000000280947 */ /* 0x000fea0003800000 */
[----:B------:R-:W-:Y:S02]  /*6570*/  UIADD3 UR4, UPT, UPT, UR48, 0x200, URZ ;  /* 0x0000020030047890 */ /* 0x000fe4000fffe0ff */
[----:B------:R-:W-:Y:S01]  /*6580*/  UIADD3 UR6, UP0, UPT, UR52, 0x680, URZ ;  /* 0x0000068034067890 */ /* 0x000fe2000ff1e0ff */
[----:B------:R-:W-:Y:S03]  /*6590*/  UMOV UR43, UR36 ;  /* 0x00000024002b7c82 */ /* 0x000fe60008000000 */
[----:B------:R-:W-:Y:S01]  /*65a0*/  MOV R93, UR4 ;  /* 0x00000004005d7c02 */ /* 0x000fe20008000f00 */
[----:B------:R-:W-:Y:S03]  /*65b0*/  UIADD3.X UR7, UPT, UPT, URZ, UR53, URZ, UP0, !UPT ;  /* 0x00000035ff077290 */ /* 0x000fe600087fe4ff */
[----:B------:R-:W-:Y:S11]  /*65c0*/  R2UR UR40, R93 ;  /* 0x000000005d2872ca */ /* 0x000ff600000e0000 */
[----:B------:R-:W-:Y:S02]  /*65d0*/  @!UPT UIADD3 URZ, UPT, UPT, URZ, URZ, URZ ;  /* 0x000000fffffff290 */ /* 0x000fe4000fffe0ff */
[----:B------:R2:W-:Y:S01]  /*65e0*/  UTMASTG.3D [UR40], [UR6] ;  /* 0x00000028060073b5 */ /* 0x0005e20008010000 */
[----:B------:R0:W-:Y:S01]  /*65f0*/  UTMACMDFLUSH ;  /* 0x00000000000079b7 */ /* 0x0001e20000000000 */
[----:B--2---:R-:W-:Y:S04]  /*6600*/  DEPBAR.LE SB0, 0x1 ;  /* 0x000080400000791a */ /* 0x004fe80000000000 */
.L_x_104:
[----:B------:R-:W-:Y:S05]  /*6610*/  BSYNC.RECONVERGENT B0 ;  /* 0x0000000000007941 */ /* 0x000fea0003800200 */
.L_x_103:
[----:B------:R-:W-:Y:S01]  /*6620*/  BAR.SYNC.DEFER_BLOCKING 0x1, 0x80 ;  /* 0x0042000000007b1d */ /* 0x000fe20000010000 */
[----:B------:R-:W-:Y:S01]  /*6630*/  ISETP.NE.AND P1, PT, R107, RZ, PT ;  /* 0x000000ff6b00720c */ /* 0x000fe20003f25270 */
[----:B------:R-:W-:Y:S01]  /*6640*/  UISETP.NE.AND UP0, UPT, UR49, URZ, UPT ;  /* 0x000000ff3100728c */ /* 0x000fe2000bf05270 */
[----:B------:R-:W-:Y:S11]  /*6650*/  LEA R2, R65, UR48, 0x3 ;  /* 0x0000003041027c11 */ /* 0x000ff6000f8e18ff */
[----:B------:R-:W-:Y:S01]  /*6660*/  @P1 SHF.L.U32 R3, R97, 0x1f, RZ ;  /* 0x0000001f61031819 */ /* 0x000fe200000006ff */
[----:B------:R-:W-:Y:S06]  /*6670*/  BRA.U !UP0, `(.L_x_105) ;  /* 0x0000000108247547 */ /* 0x000fec000b800000 */
[----:B------:R-:W-:Y:S01]  /*6680*/  IMAD.U32 R4, RZ, RZ, UR51 ;  /* 0x00000033ff047e24 */ /* 0x000fe2000f8e00ff */
[----:B------:R-:W-:Y:S01]  /*6690*/  MOV R0, UR37 ;  /* 0x0000002500007c02 */ /* 0x000fe20008000f00 */
[----:B------:R-:W-:Y:S03]  /*66a0*/  UIADD3 UR51, UPT, UPT, UR51, 0x1, URZ ;  /* 0x0000000133337890 */ /* 0x000fe6000fffe0ff */
[----:B------:R-:W-:Y:S01]  /*66b0*/  @P1 LEA R4, R4, UR48, 0x3 ;  /* 0x0000003004041c11 */ /* 0x000fe2000f8e18ff */
[----:B------:R-:W-:Y:S04]  /*66c0*/  UISETP.NE.AND UP0, UPT, UR51, 0x4, UPT ;  /* 0x000000043300788c */ /* 0x000fe8000bf05270 */
[----:B------:R-:W-:Y:S01]  /*66d0*/  @P1 VIADD R4, R4, 0x40 ;  /* 0x0000004004041836 */ /* 0x000fe20000000000 */
[----:B------:R-:W-:Y:S04]  /*66e0*/  USEL UR51, UR51, URZ, UP0 ;  /* 0x000000ff33337287 */ /* 0x000fe80008000000 */
[----:B------:R-:W-:Y:S04]  /*66f0*/  @P1 PRMT R0, R0, 0x654, R4 ;  /* 0x0000065400001816 */ /* 0x000fe80000000004 */
[----:B------:R2:W-:Y:S04]  /*6700*/  @P1 SYNCS.ARRIVE.TRANS64.RED.A1T0 RZ, [R0+URZ], RZ ;  /* 0x000000ff00ff19a7 */ /* 0x0005e800081004ff */
.L_x_105:
[----:B------:R-:W4:Y:S01]  /*6710*/  @P1 SYNCS.PHASECHK.TRANS64.TRYWAIT P0, [R2+URZ+0x20], R3 ;  /* 0x00002003020015a7 */ /* 0x000f2200080011ff */
[----:B------:R-:W-:Y:S01]  /*6720*/  BSSY B1, `(.L_x_106) ;  /* 0x0000016000017945 */ /* 0x000fe20003800000 */
[----:B----4-:R-:W-:Y:S03]  /*6730*/  @P1 SEL R66, RZ, 0x1, !P0 ;  /* 0x00000001ff421807 */ /* 0x010fe60004000000 */
[----:B------:R-:W-:Y:S05]  /*6740*/  @!P1 BRA `(.L_x_107) ;  /* 0x00000000004c9947 */ /* 0x000fea0003800000 */
[----:B------:R-:W-:Y:S01]  /*6750*/  ISETP.NE.AND P0, PT, R66, RZ, PT ;  /* 0x000000ff4200720c */ /* 0x000fe20003f05270 */
[----:B------:R-:W-:Y:S01]  /*6760*/  BSSY B0, `(.L_x_108) ;  /* 0x000000b000007945 */ /* 0x000fe20003800000 */
[----:B------:R-:W-:Y:S11]  /*6770*/  ISETP.NE.AND P1, PT, R67, RZ, PT ;  /* 0x000000ff4300720c */ /* 0x000ff60003f25270 */
[----:B------:R-:W-:Y:S02]  /*6780*/  @!UPT UIADD3 URZ, UPT, UPT, URZ, URZ, URZ ;  /* 0x000000fffffff290 */ /* 0x000fe4000fffe0ff */
[C---:B------:R-:W-:Y:S01]  /*6790*/  @P1 IMAD R6, R65.reuse, 0x2000, R100 ;  /* 0x0000200041061824 */ /* 0x040fe200078e0264 */
[C---:B------:R-:W-:Y:S01]  /*67a0*/  @P1 LEA R4, R65.reuse, R98, 0xd ;  /* 0x0000006241041211 */ /* 0x040fe200078e68ff */
[C---:B------:R-:W-:Y:S02]  /*67b0*/  @P1 IMAD R5, R65.reuse, 0x2000, R99 ;  /* 0x0000200041051824 */ /* 0x040fe400078e0263 */
[----:B------:R-:W-:Y:S01]  /*67c0*/  @P1 IMAD R3, R65, 0x2000, R106 ;  /* 0x0000200041031824 */ /* 0x000fe200078e026a */
[----:B------:R-:W-:Y:S06]  /*67d0*/  @P0 BRA `(.L_x_109) ;  /* 0x00000000000c0947 */ /* 0x000fec0003800000 */
[----:B--2---:R-:W-:Y:S04]  /*67e0*/  SHF.L.U32 R0, R97, 0x1f, RZ ;  /* 0x0000001f61007819 */ /* 0x004fe800000006ff */
[----:B------:R-:W2:Y:S02]  /*67f0*/  SYNCS.PHASECHK.TRANS64.TRYWAIT P0, [R2+URZ+0x20], R0 ;  /* 0x00002000020075a7 */ /* 0x000ea400080011ff */
[----:B--2---:R-:W-:Y:S05]  /*6800*/  @!P0 BRA `(.L_x_110) ;  /* 0x0000003000348947 */ /* 0x004fea0003800000 */
.L_x_109:
[----:B------:R-:W-:Y:S05]  /*6810*/  BSYNC B0 ;  /* 0x0000000000007941 */ /* 0x000fea0003800000 */
.L_x_108:
[----:B------:R-:W-:Y:S02]  /*6820*/  ISETP.NE.AND P0, PT, R67, RZ, PT ;  /* 0x000000ff4300720c */ /* 0x000fe40003f05270 */
[----:B------:R-:W-:Y:S11]  /*6830*/  IADD3 R65, PT, PT, R65, 0x1, RZ ;  /* 0x0000000141417810 */ /* 0x000ff60007ffe0ff */
[----:B------:R4:W1:Y:S04]  /*6840*/  @P0 LDS.128 R56, [R6] ;  /* 0x0000000006380984 */ /* 0x0008680000000c00 */
[----:B------:R4:W1:Y:S04]  /*6850*/  @P0 LDS.128 R60, [R5+0x10] ;  /* 0x00001000053c0984 */ /* 0x0008680000000c00 */
[----:B------:R4:W1:Y:S04]  /*6860*/  @P0 LDS.128 R68, [R4+0x20] ;  /* 0x0000200004440984 */ /* 0x0008680000000c00 */
[----:B------:R4:W1:Y:S02]  /*6870*/  @P0 LDS.128 R76, [R3+0x30] ;  /* 0x00003000034c0984 */ /* 0x0008640000000c00 */
.L_x_107:
[----:B------:R-:W-:Y:S05]  /*6880*/  BSYNC B1 ;  /* 0x0000000000017941 */ /* 0x000fea0003800000 */
.L_x_106:
[----:B--2---:R-:W-:Y:S05]  /*6890*/  VIADD R0, R48, 0x20 ;  /* 0x0000002030007836 */ /* 0x004fea0000000000 */
[----:B------:R-:W-:Y:S04]  /*68a0*/  SHF.R.U32.HI R0, RZ, 0x15, R0 ;  /* 0x00000015ff007819 */ /* 0x000fe80000011600 */
[----:B------:R-:W-:Y:S11]  /*68b0*/  LOP3.LUT P0, RZ, R0, 0x3, R92, 0x48, !PT ;  /* 0x0000000300ff7812 */ /* 0x000ff6000780485c */
[----:B------:R-:W-:Y:S02]  /*68c0*/  @!UPT UIADD3 URZ, UPT, UPT, URZ, URZ, URZ ;  /* 0x000000fffffff290 */ /* 0x000fe4000fffe0ff */
[----:B------:R-:W-:Y:S05]  /*68d0*/  @!P0 BRA `(.L_x_111) ;  /* 0x0000000000408947 */ /* 0x000fea0003800000 */
[----:B------:R-:W2:Y:S01]  /*68e0*/  LDCU.64 UR8, c[0x4][0x70] ;  /* 0x01000e00ff0877ac */ /* 0x000ea20008000a00 */
[----:B----4-:R-:W-:Y:S01]  /*68f0*/  MOV R3, 0x0 ;  /* 0x0000000000037802 */ /* 0x010fe20000000f00 */
[----:B------:R-:W-:Y:S02]  /*6900*/  HFMA2 R12, -RZ, RZ, 0, 5.9604644775390625e-08 ;  /* 0x00000001ff0c7431 */ /* 0x000fe400000001ff */
[----:B-1----:R-:W-:Y:S02]  /*6910*/  IMAD.MOV.U32 R8, RZ, RZ, 0x192 ;  /* 0x00000192ff087424 */ /* 0x002fe400078e00ff */
[----:B------:R-:W-:Y:S01]  /*6920*/  IMAD.MOV.U32 R13, RZ, RZ, RZ ;  /* 0x000000ffff0d7224 */ /* 0x000fe200078e00ff */
[----:B------:R-:W1:Y:S01]  /*6930*/  LDCU.64 UR6, c[0x4][0x78] ;  /* 0x01000f00ff0677ac */ /* 0x000e620008000a00 */
[----:B------:R-:W4:Y:S01]  /*6940*/  LDC.64 R2, c[0x4][R3] ;  /* 0x0100000003027b82 */ /* 0x000f220000000a00 */
[----:B------:R-:W5:Y:S01]  /*6950*/  LDCU.64 UR4, c[0x4][0x10] ;  /* 0x01000200ff0477ac */ /* 0x000f620008000a00 */
[----:B--2---:R-:W-:Y:S01]  /*6960*/  MOV R5, UR9 ;  /* 0x0000000900057c02 */ /* 0x004fe20008000f00 */
[----:B------:R-:W-:Y:S01]  /*6970*/  IMAD.U32 R4, RZ, RZ, UR8 ;  /* 0x00000008ff047e24 */ /* 0x000fe2000f8e00ff */
[----:B-1----:R-:W-:Y:S01]  /*6980*/  MOV R7, UR7 ;  /* 0x0000000700077c02 */ /* 0x002fe20008000f00 */
[----:B------:R-:W-:Y:S01]  /*6990*/  IMAD.U32 R6, RZ, RZ, UR6 ;  /* 0x00000006ff067e24 */ /* 0x000fe2000f8e00ff */
[----:B-----5:R-:W-:Y:S01]  /*69a0*/  MOV R11, UR5 ;  /* 0x00000005000b7c02 */ /* 0x020fe20008000f00 */
[----:B------:R-:W-:Y:S02]  /*69b0*/  IMAD.U32 R10, RZ, RZ, UR4 ;  /* 0x00000004ff0a7e24 */ /* 0x000fe4000f8e00ff */
[----:B------:R-:W-:Y:S07]  /*69c0*/  LEPC R20, `(.L_x_111) ;  /* 0x000000001014794e */ /* 0x000fee0000000000 */
[----:B---34-:R-:W-:Y:S05]  /*69d0*/  CALL.ABS.NOINC R2 ;  /* 0x0000000002007343 */ /* 0x018fea0003c00000 */
.L_x_111:
[----:B------:R-:W-:Y:S05]  /*69e0*/  WARPSYNC.ALL ;  /* 0x0000000000007948 */ /* 0x000fea0003800000 */
[----:B------:R-:W-:Y:S01]  /*69f0*/  R2UR UR4, R48 ;  /* 0x00000000300472ca */ /* 0x000fe200000e0000 */
[--C-:B-1--4-:R-:W-:Y:S01]  /*6a00*/  HADD2.F32 R3, -RZ, R56.reuse.H0_H0 ;  /* 0x20000038ff037230 */ /* 0x112fe20000004100 */
[----:B------:R-:W-:Y:S01]  /*6a10*/  ISETP.NE.AND P6, PT, R107, RZ, PT ;  /* 0x000000ff6b00720c */ /* 0x000fe20003fc5270 */
[--C-:B------:R-:W-:Y:S01]  /*6a20*/  HADD2.F32 R51, -RZ, R57.reuse.H1_H1 ;  /* 0x30000039ff337230 */ /* 0x100fe20000004100 */
[----:B------:R-:W-:Y:S01]  /*6a30*/  MOV R50, UR51 ;  /* 0x0000003300327c02 */ /* 0x000fe20008000f00 */
[----:B------:R-:W-:Y:S01]  /*6a40*/  BSSY.RECONVERGENT B0, `(.L_x_112) ;  /* 0x000008c000007945 */ /* 0x000fe20003800200 */
[----:B------:R-:W-:Y:S02]  /*6a50*/  MOV R72, UR37 ;  /* 0x0000002500487c02 */ /* 0x000fe40008000f00 */
[----:B------:R-:W-:Y:S05]  /*6a60*/  ISETP.NE.AND P0, PT, R102, RZ, PT ;  /* 0x000000ff6600720c */ /* 0x000fea0003f05270 */
[----:B------:R-:W1:Y:S02]  /*6a70*/  LDTM.x32 R4, tmem[UR4+0x20] ;  /* 0x00002004000479ee */ /* 0x000e6400082c0000 */
[----:B------:R-:W-:Y:S04]  /*6a80*/  @P6 LEA R50, R50, UR48, 0x3 ;  /* 0x0000003032326c11 */ /* 0x000fe8000f8e18ff */
[----:B------:R-:W-:Y:S04]  /*6a90*/  @P6 IADD3 R50, PT, PT, R50, 0x40, RZ ;  /* 0x0000004032326810 */ /* 0x000fe80007ffe0ff */
[----:B------:R-:W-:Y:S01]  /*6aa0*/  @P6 PRMT R72, R72, 0x654, R50 ;  /* 0x0000065448486816 */ /* 0x000fe20000000032 */
[----:B------:R-:W-:Y:S02]  /*6ab0*/  HADD2.F32 R50, -RZ, R57.H0_H0 ;  /* 0x20000039ff327230 */ /* 0x000fe40000004100 */
[C---:B-1----:R-:W-:Y:S01]  /*6ac0*/  FMUL R0, R47.reuse, R4 ;  /* 0x000000042f007220 */ /* 0x042fe20000400000 */
[----:B------:R-:W-:Y:S02]  /*6ad0*/  HADD2.F32 R4, -RZ, R56.H1_H1 ;  /* 0x30000038ff047230 */ /* 0x000fe40000004100 */
[C---:B------:R-:W-:Y:S01]  /*6ae0*/  FMUL R2, R47.reuse, R5 ;  /* 0x000000052f027220 */ /* 0x040fe20000400000 */
[----:B------:R-:W-:Y:S01]  /*6af0*/  FMUL R7, R47, R7 ;  /* 0x000000072f077220 */ /* 0x000fe20000400000 */
[----:B------:R-:W-:Y:S01]  /*6b00*/  FFMA R0, R49, R3, R0 ;  /* 0x0000000331007223 */ /* 0x000fe20000000000 */
[----:B------:R-:W-:Y:S01]  /*6b10*/  FMUL R3, R47, R6 ;  /* 0x000000062f037220 */ /* 0x000fe20000400000 */
[----:B------:R-:W-:Y:S01]  /*6b20*/  FFMA R2, R49, R4, R2 ;  /* 0x0000000431027223 */ /* 0x000fe20000000002 */
[C---:B------:R-:W-:Y:S01]  /*6b30*/  FMUL R4, R47.reuse, R8 ;  /* 0x000000082f047220 */ /* 0x040fe20000400000 */
[----:B------:R-:W-:Y:S01]  /*6b40*/  FMUL R8, R47, R12 ;  /* 0x0000000c2f087220 */ /* 0x000fe20000400000 */
[----:B------:R-:W-:Y:S01]  /*6b50*/  FFMA R3, R49, R50, R3 ;  /* 0x0000003231037223 */ /* 0x000fe20000000003 */
[C---:B------:R-:W-:Y:S01]  /*6b60*/  FMUL R12, R47.reuse, R16 ;  /* 0x000000102f0c7220 */ /* 0x040fe20000400000 */
[C---:B------:R-:W-:Y:S01]  /*6b70*/  FMUL R16, R47.reuse, R20 ;  /* 0x000000142f107220 */ /* 0x040fe20000400000 */
[C---:B------:R-:W-:Y:S01]  /*6b80*/  FMUL R20, R47.reuse, R24 ;  /* 0x000000182f147220 */ /* 0x040fe20000400000 */
[C---:B------:R-:W-:Y:S01]  /*6b90*/  FMUL R24, R47.reuse, R28 ;  /* 0x0000001c2f187220 */ /* 0x040fe20000400000 */
[C---:B------:R-:W-:Y:S01]  /*6ba0*/  FMUL R28, R47.reuse, R32 ;  /* 0x000000202f1c7220 */ /* 0x040fe20000400000 */
[--C-:B------:R-:W-:Y:S01]  /*6bb0*/  HADD2.F32 R32, -RZ, R58.reuse.H0_H0 ;  /* 0x2000003aff207230 */ /* 0x100fe20000004100 */
[----:B------:R-:W-:Y:S01]  /*6bc0*/  F2FP.F16.F32.PACK_AB R52, R2, R0 ;  /* 0x000000000234723e */ /* 0x000fe200000000ff */
[----:B------:R-:W-:Y:S02]  /*6bd0*/  HADD2.F32 R0, -RZ, R58.H1_H1 ;  /* 0x3000003aff007230 */ /* 0x000fe40000004100 */
[----:B------:R-:W-:Y:S01]  /*6be0*/  FMUL R5, R47, R9 ;  /* 0x000000092f057220 */ /* 0x000fe20000400000 */
[--C-:B------:R-:W-:Y:S02]  /*6bf0*/  HADD2.F32 R2, -RZ, R59.reuse.H0_H0 ;  /* 0x2000003bff027230 */ /* 0x100fe40000004100 */
[C---:B------:R-:W-:Y:S01]  /*6c00*/  FFMA R7, R49.reuse, R51, R7 ;  /* 0x0000003331077223 */ /* 0x040fe20000000007 */
[C---:B------:R-:W-:Y:S01]  /*6c10*/  FFMA R4, R49.reuse, R32, R4 ;  /* 0x0000002031047223 */ /* 0x040fe20000000004 */
[----:B------:R-:W-:Y:S02]  /*6c20*/  HADD2.F32 R32, -RZ, R59.H1_H1 ;  /* 0x3000003bff207230 */ /* 0x000fe40000004100 */
[----:B------:R-:W-:Y:S01]  /*6c30*/  FFMA R5, R49, R0, R5 ;  /* 0x0000000031057223 */ /* 0x000fe20000000005 */
[--C-:B------:R-:W-:Y:S01]  /*6c40*/  HADD2.F32 R0, -RZ, R60.reuse.H0_H0 ;  /* 0x2000003cff007230 */ /* 0x100fe20000004100 */
[----:B------:R-:W-:Y:S01]  /*6c50*/  F2FP.F16.F32.PACK_AB R53, R7, R3 ;  /* 0x000000030735723e */ /* 0x000fe200000000ff */
[----:B------:R-:W-:Y:S01]  /*6c60*/  FMUL R6, R47, R10 ;  /* 0x0000000a2f067220 */ /* 0x000fe20000400000 */
[--C-:B------:R-:W-:Y:S01]  /*6c70*/  HADD2.F32 R3, -RZ, R61.reuse.H0_H0 ;  /* 0x2000003dff037230 */ /* 0x100fe20000004100 */
[----:B------:R-:W-:Y:S01]  /*6c80*/  F2FP.F16.F32.PACK_AB R54, R5, R4 ;  /* 0x000000040536723e */ /* 0x000fe200000000ff */
[----:B------:R-:W-:Y:S01]  /*6c90*/  FMUL R11, R47, R11 ;  /* 0x0000000b2f0b7220 */ /* 0x000fe20000400000 */
[----:B------:R-:W-:Y:S01]  /*6ca0*/  FFMA R6, R49, R2, R6 ;  /* 0x0000000231067223 */ /* 0x000fe20000000006 */
[----:B------:R-:W-:Y:S02]  /*6cb0*/  HADD2.F32 R2, -RZ, R60.H1_H1 ;  /* 0x3000003cff027230 */ /* 0x000fe40000004100 */
[----:B------:R-:W-:Y:S01]  /*6cc0*/  FMUL R9, R47, R13 ;  /* 0x0000000d2f097220 */ /* 0x000fe20000400000 */
[C---:B------:R-:W-:Y:S01]  /*6cd0*/  FFMA R11, R49.reuse, R32, R11 ;  /* 0x00000020310b7223 */ /* 0x040fe2000000000b */
[----:B------:R-:W-:Y:S01]  /*6ce0*/  FFMA R8, R49, R0, R8 ;  /* 0x0000000031087223 */ /* 0x000fe20000000008 */
[C---:B------:R-:W-:Y:S01]  /*6cf0*/  FMUL R10, R47.reuse, R14 ;  /* 0x0000000e2f0a7220 */ /* 0x040fe20000400000 */
[----:B------:R-:W-:Y:S02]  /*6d00*/  HADD2.F32 R0, -RZ, R61.H1_H1 ;  /* 0x3000003dff007230 */ /* 0x000fe40000004100 */
[----:B------:R-:W-:Y:S01]  /*6d10*/  FMUL R15, R47, R15 ;  /* 0x0000000f2f0f7220 */ /* 0x000fe20000400000 */
[C---:B------:R-:W-:Y:S01]  /*6d20*/  FFMA R9, R49.reuse, R2, R9 ;  /* 0x0000000231097223 */ /* 0x040fe20000000009 */
[C---:B------:R-:W-:Y:S01]  /*6d30*/  FFMA R10, R49.reuse, R3, R10 ;  /* 0x00000003310a7223 */ /* 0x040fe2000000000a */
[--C-:B------:R-:W-:Y:S02]  /*6d40*/  HADD2.F32 R2, -RZ, R62.reuse.H0_H0 ;  /* 0x2000003eff027230 */ /* 0x100fe40000004100 */
[----:B------:R-:W-:Y:S01]  /*6d50*/  FFMA R15, R49, R0, R15 ;  /* 0x00000000310f7223 */ /* 0x000fe2000000000f */
[----:B------:R-:W-:Y:S02]  /*6d60*/  HADD2.F32 R3, -RZ, R62.H1_H1 ;  /* 0x3000003eff037230 */ /* 0x000fe40000004100 */
[C---:B------:R-:W-:Y:S01]  /*6d70*/  FMUL R13, R47.reuse, R17 ;  /* 0x000000112f0d7220 */ /* 0x040fe20000400000 */
[--C-:B------:R-:W-:Y:S02]  /*6d80*/  HADD2.F32 R0, -RZ, R63.reuse.H0_H0 ;  /* 0x2000003fff007230 */ /* 0x100fe40000004100 */
[----:B------:R-:W-:Y:S01]  /*6d90*/  FMUL R14, R47, R18 ;  /* 0x000000122f0e7220 */ /* 0x000fe20000400000 */
[C---:B------:R-:W-:Y:S01]  /*6da0*/  FFMA R12, R49.reuse, R2, R12 ;  /* 0x00000002310c7223 */ /* 0x040fe2000000000c */
[C---:B------:R-:W-:Y:S01]  /*6db0*/  FFMA R13, R49.reuse, R3, R13 ;  /* 0x00000003310d7223 */ /* 0x040fe2000000000d */
[----:B------:R-:W-:Y:S02]  /*6dc0*/  HADD2.F32 R2, -RZ, R63.H1_H1 ;  /* 0x3000003fff027230 */ /* 0x000fe40000004100 */
[----:B------:R-:W-:Y:S01]  /*6dd0*/  FFMA R14, R49, R0, R14 ;  /* 0x00000000310e7223 */ /* 0x000fe2000000000e */
[C---:B------:R-:W-:Y:S01]  /*6de0*/  FMUL R19, R47.reuse, R19 ;  /* 0x000000132f137220 */ /* 0x040fe20000400000 */
[--C-:B------:R-:W-:Y:S02]  /*6df0*/  HADD2.F32 R0, -RZ, R68.reuse.H0_H0 ;  /* 0x20000044ff007230 */ /* 0x100fe40000004100 */
[----:B------:R-:W-:Y:S01]  /*6e00*/  FMUL R17, R47, R21 ;  /* 0x000000152f117220 */ /* 0x000fe20000400000 */
[--C-:B------:R-:W-:Y:S02]  /*6e10*/  HADD2.F32 R3, -RZ, R69.reuse.H0_H0 ;  /* 0x20000045ff037230 */ /* 0x100fe40000004100 */
[C---:B------:R-:W-:Y:S01]  /*6e20*/  FFMA R19, R49.reuse, R2, R19 ;  /* 0x0000000231137223 */ /* 0x040fe20000000013 */
[----:B------:R-:W-:Y:S02]  /*6e30*/  HADD2.F32 R2, -RZ, R68.H1_H1 ;  /* 0x30000044ff027230 */ /* 0x000fe40000004100 */
        /* <DEDUP_REMOVED lines=9> */
[----:B------:R-:W-:Y:S01]  /*6ed0*/  FMUL R21, R47, R25 ;  /* 0x000000192f157220 */ /* 0x000fe20000400000 */
[----:B------:R-:W-:Y:S01]  /*6ee0*/  F2FP.F16.F32.PACK_AB R55, R11, R6 ;  /* 0x000000060b37723e */ /* 0x000fe200000000ff */
[--C-:B------:R-:W-:Y:S02]  /*6ef0*/  HADD2.F32 R3, -RZ, R71.reuse.H0_H0 ;  /* 0x20000047ff037230 */ /* 0x100fe40000004100 */
[----:B------:R-:W-:Y:S01]  /*6f00*/  FMUL R22, R47, R26 ;  /* 0x0000001a2f167220 */ /* 0x000fe20000400000 */
[C---:B------:R-:W-:Y:S01]  /*6f10*/  FFMA R20, R49.reuse, R2, R20 ;  /* 0x0000000231147223 */ /* 0x040fe20000000014 */
[C---:B------:R-:W-:Y:S01]  /*6f20*/  FFMA R21, R49.reuse, R0, R21 ;  /* 0x0000000031157223 */ /* 0x040fe20000000015 */
[----:B------:R1:W-:Y:S01]  /*6f30*/  STS.128 [R100+0x2000], R52 ;  /* 0x0020003464007388 */ /* 0x0003e20000000c00 */
[----:B------:R-:W-:Y:S02]  /*6f40*/  HADD2.F32 R0, -RZ, R71.H1_H1 ;  /* 0x30000047ff007230 */ /* 0x000fe40000004100 */
[----:B------:R-:W-:Y:S01]  /*6f50*/  FFMA R22, R49, R3, R22 ;  /* 0x0000000331167223 */ /* 0x000fe20000000016 */
[----:B------:R-:W-:Y:S01]  /*6f60*/  FMUL R27, R47, R27 ;  /* 0x0000001b2f1b7220 */ /* 0x000fe20000400000 */
[--C-:B------:R-:W-:Y:S01]  /*6f70*/  HADD2.F32 R2, -RZ, R76.reuse.H0_H0 ;  /* 0x2000004cff027230 */ /* 0x100fe20000004100 */
[----:B------:R-:W-:Y:S01]  /*6f80*/  F2FP.F16.F32.PACK_AB R8, R9, R8 ;  /* 0x000000080908723e */ /* 0x000fe200000000ff */
[----:B------:R-:W-:Y:S01]  /*6f90*/  HADD2.F32 R3, -RZ, R76.H1_H1 ;  /* 0x3000004cff037230 */ /* 0x000fe20000004100 */
[----:B------:R-:W-:Y:S01]  /*6fa0*/  F2FP.F16.F32.PACK_AB R9, R15, R10 ;  /* 0x0000000a0f09723e */ /* 0x000fe200000000ff */
[----:B------:R-:W-:Y:S01]  /*6fb0*/  FMUL R25, R47, R29 ;  /* 0x0000001d2f197220 */ /* 0x000fe20000400000 */
[--C-:B------:R-:W-:Y:S01]  /*6fc0*/  HADD2.F32 R4, -RZ, R77.reuse.H0_H0 ;  /* 0x2000004dff047230 */ /* 0x100fe20000004100 */
[----:B------:R-:W-:Y:S01]  /*6fd0*/  F2FP.F16.F32.PACK_AB R10, R13, R12 ;  /* 0x0000000c0d0a723e */ /* 0x000fe200000000ff */
[----:B------:R-:W-:Y:S01]  /*6fe0*/  FMUL R26, R47, R30 ;  /* 0x0000001e2f1a7220 */ /* 0x000fe20000400000 */
[----:B------:R-:W-:Y:S01]  /*6ff0*/  F2FP.F16.F32.PACK_AB R11, R19, R14 ;  /* 0x0000000e130b723e */ /* 0x000fe200000000ff */
[C---:B------:R-:W-:Y:S01]  /*7000*/  FFMA R27, R49.reuse, R0, R27 ;  /* 0x00000000311b7223 */ /* 0x040fe2000000001b */
[C---:B------:R-:W-:Y:S01]  /*7010*/  FFMA R24, R49.reuse, R2, R24 ;  /* 0x0000000231187223 */ /* 0x040fe20000000018 */
[----:B------:R-:W-:Y:S02]  /*7020*/  HADD2.F32 R0, -RZ, R77.H1_H1 ;  /* 0x3000004dff007230 */ /* 0x000fe40000004100 */
[----:B------:R-:W-:Y:S01]  /*7030*/  FFMA R25, R49, R3, R25 ;  /* 0x0000000331197223 */ /* 0x000fe20000000019 */
[----:B------:R1:W-:Y:S01]  /*7040*/  STS.128 [R99+0x2010], R8 ;  /* 0x0020100863007388 */ /* 0x0003e20000000c00 */
[----:B------:R-:W-:Y:S01]  /*7050*/  FMUL R31, R47, R31 ;  /* 0x0000001f2f1f7220 */ /* 0x000fe20000400000 */
[--C-:B------:R-:W-:Y:S02]  /*7060*/  HADD2.F32 R2, -RZ, R78.reuse.H0_H0 ;  /* 0x2000004eff027230 */ /* 0x100fe40000004100 */
[----:B------:R-:W-:Y:S01]  /*7070*/  FFMA R26, R49, R4, R26 ;  /* 0x00000004311a7223 */ /* 0x000fe2000000001a */
[----:B------:R-:W-:Y:S02]  /*7080*/  HADD2.F32 R3, -RZ, R78.H1_H1 ;  /* 0x3000004eff037230 */ /* 0x000fe40000004100 */
[----:B------:R-:W-:Y:S01]  /*7090*/  FMUL R29, R47, R33 ;  /* 0x000000212f1d7220 */ /* 0x000fe20000400000 */
[--C-:B------:R-:W-:Y:S01]  /*70a0*/  HADD2.F32 R4, -RZ, R79.reuse.H0_H0 ;  /* 0x2000004fff047230 */ /* 0x100fe20000004100 */
[----:B------:R-:W-:Y:S01]  /*70b0*/  F2FP.F16.F32.PACK_AB R16, R17, R16 ;  /* 0x000000101110723e */ /* 0x000fe200000000ff */
[----:B------:R-:W-:Y:S01]  /*70c0*/  FMUL R30, R47, R34 ;  /* 0x000000222f1e7220 */ /* 0x000fe20000400000 */
        /* <DEDUP_REMOVED lines=14> */
[----:B------:R-:W-:Y:S02]  /*71b0*/  F2FP.F16.F32.PACK_AB R27, R35, R30 ;  /* 0x0000001e231b723e */ /* 0x000fe400000000ff */
[----:B------:R-:W-:Y:S02]  /*71c0*/  LEA R0, R65, UR48, 0x3 ;  /* 0x0000003041007c11 */ /* 0x000fe4000f8e18ff */
[----:B------:R-:W-:Y:S01]  /*71d0*/  @P6 SHF.L.U32 R2, R97, 0x1f, RZ ;  /* 0x0000001f61026819 */ /* 0x000fe200000006ff */
        /* <DEDUP_REMOVED lines=9> */
[----:B------:R-:W-:Y:S02]  /*7270*/  UIADD3 UR8, UP0, UPT, UR52, 0x680, URZ ;  /* 0x0000068034087890 */ /* 0x000fe4000ff1e0ff */
[----:B------:R-:W-:Y:S02]  /*7280*/  UIADD3 UR5, UPT, UPT, UR41, 0x20, URZ ;  /* 0x0000002029057890 */ /* 0x000fe4000fffe0ff */
[----:B------:R-:W-:Y:S02]  /*7290*/  UIADD3 UR4, UPT, UPT, UR48, 0x2200, URZ ;  /* 0x0000220030047890 */ /* 0x000fe4000fffe0ff */
[----:B------:R-:W-:Y:S01]  /*72a0*/  UIADD3.X UR9, UPT, UPT, URZ, UR53, URZ, UP0, !UPT ;  /* 0x00000035ff097290 */ /* 0x000fe200087fe4ff */
[----:B------:R-:W-:Y:S01]  /*72b0*/  UMOV UR6, UR42 ;  /* 0x0000002a00067c82 */ /* 0x000fe20008000000 */
[----:B------:R-:W-:Y:S07]  /*72c0*/  UMOV UR7, UR36 ;  /* 0x0000002400077c82 */ /* 0x000fee0008000000 */
[----:B------:R2:W-:Y:S01]  /*72d0*/  UTMASTG.3D [UR4], [UR8] ;  /* 0x00000004080073b5 */ /* 0x0005e20008010000 */
[----:B------:R0:W-:Y:S01]  /*72e0*/  UTMACMDFLUSH ;  /* 0x00000000000079b7 */ /* 0x0001e20000000000 */
[----:B--2---:R-:W-:Y:S04]  /*72f0*/  DEPBAR.LE SB0, 0x1 ;  /* 0x000080400000791a */ /* 0x004fe80000000000 */
.L_x_113:
[----:B------:R-:W-:Y:S05]  /*7300*/  BSYNC.RECONVERGENT B0 ;  /* 0x0000000000007941 */ /* 0x000fea0003800200 */
.L_x_112:
[----:B------:R-:W-:Y:S01]  /*7310*/  BAR.SYNC.DEFER_BLOCKING 0x1, 0x80 ;  /* 0x0042000000007b1d */ /* 0x000fe20000010000 */
[----:B------:R-:W-:Y:S04]  /*7320*/  UIADD3 UR40, UPT, UPT, UR51, 0x1, URZ ;  /* 0x0000000133287890 */ /* 0x000fe8000fffe0ff */
[----:B------:R-:W-:Y:S04]  /*7330*/  UISETP.NE.AND UP0, UPT, UR40, 0x4, UPT ;  /* 0x000000042800788c */ /* 0x000fe8000bf05270 */
[----:B------:R-:W-:Y:S01]  /*7340*/  USEL UR40, UR40, URZ, UP0 ;  /* 0x000000ff28287287 */ /* 0x000fe20008000000 */
[----:B------:R2:W-:Y:S01]  /*7350*/  @P6 SYNCS.ARRIVE.TRANS64.RED.A1T0 RZ, [R72+URZ], RZ ;  /* 0x000000ff48ff69a7 */ /* 0x0005e200081004ff */
[----:B------:R-:W-:Y:S01]  /*7360*/  BSSY B1, `(.L_x_114) ;  /* 0x0000017000017945 */ /* 0x000fe20003800000 */
[----:B------:R-:W4:Y:S02]  /*7370*/  @P6 SYNCS.PHASECHK.TRANS64.TRYWAIT P0, [R0+URZ+0x20], R2 ;  /* 0x00002002000065a7 */ /* 0x000f2400080011ff */
[----:B----4-:R-:W-:Y:S01]  /*7380*/  @P6 SEL R66, RZ, 0x1, !P0 ;  /* 0x00000001ff426807 */ /* 0x010fe20004000000 */
[----:B--2---:R-:W-:Y:S06]  /*7390*/  @!P6 BRA `(.L_x_115) ;  /* 0x00000000004ce947 */ /* 0x004fec0003800000 */
        /* <DEDUP_REMOVED lines=9> */
[----:B------:R-:W-:Y:S04]  /*7430*/  SHF.L.U32 R6, R97, 0x1f, RZ ;  /* 0x0000001f61067819 */ /* 0x000fe800000006ff */
[----:B------:R-:W2:Y:S02]  /*7440*/  SYNCS.PHASECHK.TRANS64.TRYWAIT P0, [R0+URZ+0x20], R6 ;  /* 0x00002006000075a7 */ /* 0x000ea400080011ff */
[----:B--2---:R-:W-:Y:S05]  /*7450*/  @!P0 BRA `(.L_x_118) ;  /* 0x0000002400348947 */ /* 0x004fea0003800000 */
.L_x_117:
[----:B------:R-:W-:Y:S05]  /*7460*/  BSYNC B0 ;  /* 0x0000000000007941 */ /* 0x000fea0003800000 */
.L_x_116:
[----:B------:R-:W-:Y:S02]  /*7470*/  ISETP.NE.AND P0, PT, R67, RZ, PT ;  /* 0x000000ff4300720c */ /* 0x000fe40003f05270 */
[----:B------:R-:W-:Y:S11]  /*7480*/  IADD3 R65, PT, PT, R65, 0x1, RZ ;  /* 0x0000000141417810 */ /* 0x000ff60007ffe0ff */
[----:B------:R4:W1:Y:S04]  /*7490*/  @P0 LDS.128 R56, [R5] ;  /* 0x0000000005380984 */ /* 0x0008680000000c00 */
[----:B------:R4:W1:Y:S04]  /*74a0*/  @P0 LDS.128 R60, [R4+0x10] ;  /* 0x00001000043c0984 */ /* 0x0008680000000c00 */
[----:B------:R4:W1:Y:S04]  /*74b0*/  @P0 LDS.128 R68, [R3+0x20] ;  /* 0x0000200003440984 */ /* 0x0008680000000c00 */
[----:B------:R4:W1:Y:S02]  /*74c0*/  @P0 LDS.128 R76, [R2+0x30] ;  /* 0x00003000024c0984 */ /* 0x0008640000000c00 */
.L_x_115:
[----:B------:R-:W-:Y:S05]  /*74d0*/  BSYNC B1 ;  /* 0x0000000000017941 */ /* 0x000fea0003800000 */
.L_x_114:
        /* <DEDUP_REMOVED lines=21> */
.L_x_119:
        /* <DEDUP_REMOVED lines=146> */
.L_x_121:
[----:B------:R-:W-:Y:S05]  /*7f50*/  BSYNC.RECONVERGENT B0 ;  /* 0x0000000000007941 */ /* 0x000fea0003800200 */
.L_x_120:
        /* <DEDUP_REMOVED lines=21> */
.L_x_125:
[----:B------:R-:W-:Y:S05]  /*80b0*/  BSYNC B0 ;  /* 0x0000000000007941 */ /* 0x000fea0003800000 */
.L_x_124:
[----:B------:R-:W-:Y:S11]  /*80c0*/  ISETP.NE.AND P0, PT, R67, RZ, PT ;  /* 0x000000ff4300720c */ /* 0x000ff60003f05270 */
[----:B------:R-:W-:Y:S02]  /*80d0*/  @!UPT UIADD3 URZ, UPT, UPT, URZ, URZ, URZ ;  /* 0x000000fffffff290 */ /* 0x000fe4000fffe0ff */
[----:B------:R4:W1:Y:S04]  /*80e0*/  @P0 LDS.128 R56, [R4] ;  /* 0x0000000004380984 */ /* 0x0008680000000c00 */
[----:B------:R4:W1:Y:S04]  /*80f0*/  @P0 LDS.128 R60, [R3+0x10] ;  /* 0x00001000033c0984 */ /* 0x0008680000000c00 */
[----:B------:R4:W1:Y:S04]  /*8100*/  @P0 LDS.128 R68, [R2+0x20] ;  /* 0x0000200002440984 */ /* 0x0008680000000c00 */
[----:B------:R4:W1:Y:S02]  /*8110*/  @P0 LDS.128 R76, [R65+0x30] ;  /* 0x00003000414c0984 */ /* 0x0008640000000c00 */
.L_x_123:
[----:B------:R-:W-:Y:S05]  /*8120*/  BSYNC B1 ;  /* 0x0000000000017941 */ /* 0x000fea0003800000 */
.L_x_122:
        /* <DEDUP_REMOVED lines=21> */
.L_x_127:
[----:B------:R-:W-:Y:S01]  /*8280*/  ISETP.NE.AND P0, PT, R102, RZ, PT ;  /* 0x000000ff6600720c */ /* 0x000fe20003f05270 */
[----:B------:R-:W-:Y:S05]  /*8290*/  WARPSYNC.ALL ;  /* 0x0000000000007948 */ /* 0x000fea0003800000 */
[----:B------:R-:W-:Y:S01]  /*82a0*/  R2UR UR4, R48 ;  /* 0x00000000300472ca */ /* 0x000fe200000e0000 */
[--C-:B-1----:R-:W-:Y:S01]  /*82b0*/  HADD2.F32 R0, -RZ, R56.reuse.H0_H0 ;  /* 0x20000038ff007230 */ /* 0x102fe20000004100 */
[----:B------:R-:W-:Y:S01]  /*82c0*/  R2UR UR5, R64 ;  /* 0x00000000400572ca */ /* 0x000fe200000e0000 */
[----:B----4-:R-:W-:Y:S01]  /*82d0*/  HADD2.F32 R2, -RZ, R56.H1_H1 ;  /* 0x30000038ff027230 */ /* 0x010fe20000004100 */
[----:B------:R-:W-:Y:S01]  /*82e0*/  BSSY.RECONVERGENT B0, `(.L_x_128) ;  /* 0x0000089000007945 */ /* 0x000fe20003800200 */
[--C-:B------:R-:W-:Y:S02]  /*82f0*/  HADD2.F32 R3, -RZ, R57.reuse.H0_H0 ;  /* 0x20000039ff037230 */ /* 0x100fe40000004100 */
[----:B------:R-:W-:Y:S02]  /*8300*/  HADD2.F32 R48, -RZ, R57.H1_H1 ;  /* 0x30000039ff307230 */ /* 0x000fe40000004100 */
[--C-:B------:R-:W-:Y:S02]  /*8310*/  HADD2.F32 R50, -RZ, R58.reuse.H0_H0 ;  /* 0x2000003aff327230 */ /* 0x100fe40000004100 */
[----:B------:R-:W-:Y:S02]  /*8320*/  HADD2.F32 R51, -RZ, R58.H1_H1 ;  /* 0x3000003aff337230 */ /* 0x000fe40000004100 */
[----:B------:R-:W1:Y:S01]  /*8330*/  LDTM.x32 R4, tmem[UR4+0x60] ;  /* 0x00006004000479ee */ /* 0x000e6200082c0000 */
[----:B------:R-:W-:Y:S01]  /*8340*/  NOP ;  /* 0x0000000000007918 */ /* 0x000fe20000000000 */
[----:B------:R-:W-:Y:S01]  /*8350*/  UIADD3 UR5, UPT, UPT, UR5, 0xb0, URZ ;  /* 0x000000b005057890 */ /* 0x000fe2000fffe0ff */
[--C-:B------:R-:W-:Y:S02]  /*8360*/  HADD2.F32 R52, -RZ, R59.reuse.H0_H0 ;  /* 0x2000003bff347230 */ /* 0x100fe40000004100 */
[----:B------:R-:W-:Y:S01]  /*8370*/  HADD2.F32 R53, -RZ, R59.H1_H1 ;  /* 0x3000003bff357230 */ /* 0x000fe20000004100 */
[----:B------:R-:W-:Y:S01]  /*8380*/  UPRMT UR5, UR37, 0x654, UR5 ;  /* 0x0000065425057896 */ /* 0x000fe20008000005 */
[--C-:B------:R-:W-:Y:S02]  /*8390*/  HADD2.F32 R54, -RZ, R60.reuse.H0_H0 ;  /* 0x2000003cff367230 */ /* 0x100fe40000004100 */
[----:B------:R-:W-:Y:S02]  /*83a0*/  HADD2.F32 R55, -RZ, R60.H1_H1 ;  /* 0x3000003cff377230 */ /* 0x000fe40000004100 */
[--C-:B------:R-:W-:Y:S02]  /*83b0*/  HADD2.F32 R56, -RZ, R61.reuse.H0_H0 ;  /* 0x2000003dff387230 */ /* 0x100fe40000004100 */
[----:B------:R-:W-:Y:S02]  /*83c0*/  HADD2.F32 R57, -RZ, R61.H1_H1 ;  /* 0x3000003dff397230 */ /* 0x000fe40000004100 */
[----:B-1----:R-:W-:Y:S01]  /*83d0*/  SYNCS.ARRIVE.TRANS64.RED.A1T0 RZ, [UR5], RZ ;  /* 0x000000ffffff79a7 */ /* 0x002fe20008100405 */
[--C-:B------:R-:W-:Y:S02]  /*83e0*/  HADD2.F32 R58, -RZ, R62.reuse.H0_H0 ;  /* 0x2000003eff3a7230 */ /* 0x100fe40000004100 */
[----:B------:R-:W-:Y:S02]  /*83f0*/  HADD2.F32 R59, -RZ, R62.H1_H1 ;  /* 0x3000003eff3b7230 */ /* 0x000fe40000004100 */
[--C-:B------:R-:W-:Y:S02]  /*8400*/  HADD2.F32 R60, -RZ, R63.reuse.H0_H0 ;  /* 0x2000003fff3c7230 */ /* 0x100fe40000004100 */
[----:B------:R-:W-:Y:S02]  /*8410*/  HADD2.F32 R61, -RZ, R63.H1_H1 ;  /* 0x3000003fff3d7230 */ /* 0x000fe40000004100 */
[C---:B------:R-:W-:Y:S01]  /*8420*/  FMUL R4, R47.reuse, R4 ;  /* 0x000000042f047220 */ /* 0x040fe20000400000 */
[C---:B------:R-:W-:Y:S01]  /*8430*/  FMUL R5, R47.reuse, R5 ;  /* 0x000000052f057220 */ /* 0x040fe20000400000 */
[C---:B------:R-:W-:Y:S01]  /*8440*/  FMUL R6, R47.reuse, R6 ;  /* 0x000000062f067220 */ /* 0x040fe20000400000 */
[----:B------:R-:W-:Y:S01]  /*8450*/  FMUL R7, R47, R7 ;  /* 0x000000072f077220 */ /* 0x000fe20000400000 */
[C---:B------:R-:W-:Y:S01]  /*8460*/  FFMA R4, R49.reuse, R0, R4 ;  /* 0x0000000031047223 */ /* 0x040fe20000000004 */
[C---:B------:R-:W-:Y:S01]  /*8470*/  FFMA R5, R49.reuse, R2, R5 ;  /* 0x0000000231057223 */ /* 0x040fe20000000005 */
[C---:B------:R-:W-:Y:S01]  /*8480*/  FFMA R6, R49.reuse, R3, R6 ;  /* 0x0000000331067223 */ /* 0x040fe20000000006 */
[----:B------:R-:W-:Y:S01]  /*8490*/  FFMA R7, R49, R48, R7 ;  /* 0x0000003031077223 */ /* 0x000fe20000000007 */
[C---:B------:R-:W-:Y:S01]  /*84a0*/  FMUL R8, R47.reuse, R8 ;  /* 0x000000082f087220 */ /* 0x040fe20000400000 */
[----:B------:R-:W-:Y:S01]  /*84b0*/  FMUL R9, R47, R9 ;  /* 0x000000092f097220 */ /* 0x000fe20000400000 */
[----:B------:R-:W-:Y:S01]  /*84c0*/  F2FP.F16.F32.PACK_AB R4, R5, R4 ;  /* 0x000000040504723e */ /* 0x000fe200000000ff */
[----:B------:R-:W-:Y:S01]  /*84d0*/  FMUL R0, R47, R10 ;  /* 0x0000000a2f007220 */ /* 0x000fe20000400000 */
[----:B------:R-:W-:Y:S01]  /*84e0*/  F2FP.F16.F32.PACK_AB R5, R7, R6 ;  /* 0x000000060705723e */ /* 0x000fe200000000ff */
[C---:B------:R-:W-:Y:S01]  /*84f0*/  FFMA R8, R49.reuse, R50, R8 ;  /* 0x0000003231087223 */ /* 0x040fe20000000008 */
[C---:B------:R-:W-:Y:S01]  /*8500*/  FFMA R9, R49.reuse, R51, R9 ;  /* 0x0000003331097223 */ /* 0x040fe20000000009 */
[----:B------:R-:W-:Y:S01]  /*8510*/  FFMA R0, R49, R52, R0 ;  /* 0x0000003431007223 */ /* 0x000fe20000000000 */
[C---:B------:R-:W-:Y:S01]  /*8520*/  FMUL R2, R47.reuse, R11 ;  /* 0x0000000b2f027220 */ /* 0x040fe20000400000 */
[C---:B------:R-:W-:Y:S01]  /*8530*/  FMUL R3, R47.reuse, R12 ;  /* 0x0000000c2f037220 */ /* 0x040fe20000400000 */
[----:B------:R-:W-:Y:S01]  /*8540*/  FMUL R10, R47, R13 ;  /* 0x0000000d2f0a7220 */ /* 0x000fe20000400000 */
[----:B------:R-:W-:Y:S01]  /*8550*/  F2FP.F16.F32.PACK_AB R6, R9, R8 ;  /* 0x000000080906723e */ /* 0x000fe200000000ff */
[C---:B------:R-:W-:Y:S01]  /*8560*/  FFMA R2, R49.reuse, R53, R2 ;  /* 0x0000003531027223 */ /* 0x040fe20000000002 */
[C---:B------:R-:W-:Y:S01]  /*8570*/  FFMA R3, R49.reuse, R54, R3 ;  /* 0x0000003631037223 */ /* 0x040fe20000000003 */
[----:B------:R-:W-:Y:S01]  /*8580*/  FFMA R10, R49, R55, R10 ;  /* 0x00000037310a7223 */ /* 0x000fe2000000000a */
[C---:B------:R-:W-:Y:S01]  /*8590*/  FMUL R11, R47.reuse, R14 ;  /* 0x0000000e2f0b7220 */ /* 0x040fe20000400000 */
[C---:B------:R-:W-:Y:S01]  /*85a0*/  FMUL R15, R47.reuse, R15 ;  /* 0x0000000f2f0f7220 */ /* 0x040fe20000400000 */
[C---:B------:R-:W-:Y:S01]  /*85b0*/  FMUL R12, R47.reuse, R16 ;  /* 0x000000102f0c7220 */ /* 0x040fe20000400000 */
[----:B------:R-:W-:Y:S01]  /*85c0*/  FMUL R13, R47, R17 ;  /* 0x000000112f0d7220 */ /* 0x000fe20000400000 */
[----:B------:R-:W-:Y:S01]  /*85d0*/  FFMA R11, R49, R56, R11 ;  /* 0x00000038310b7223 */ /* 0x000fe2000000000b */
[----:B------:R-:W-:Y:S01]  /*85e0*/  FMUL R14, R47, R18 ;  /* 0x000000122f0e7220 */ /* 0x000fe20000400000 */
[----:B------:R-:W-:Y:S01]  /*85f0*/  FFMA R15, R49, R57, R15 ;  /* 0x00000039310f7223 */ /* 0x000fe2000000000f */
[--C-:B------:R-:W-:Y:S02]  /*8600*/  HADD2.F32 R62, -RZ, R68.reuse.H0_H0 ;  /* 0x20000044ff3e7230 */ /* 0x100fe40000004100 */
[----:B------:R-:W-:Y:S01]  /*8610*/  FMUL R19, R47, R19 ;  /* 0x000000132f137220 */ /* 0x000fe20000400000 */
[----:B------:R-:W-:Y:S01]  /*8620*/  F2FP.F16.F32.PACK_AB R7, R2, R0 ;  /* 0x000000000207723e */ /* 0x000fe200000000ff */
[----:B------:R-:W-:Y:S01]  /*8630*/  FFMA R12, R49, R58, R12 ;  /* 0x0000003a310c7223 */ /* 0x000fe2000000000c */
[----:B------:R-:W-:Y:S02]  /*8640*/  HADD2.F32 R63, -RZ, R68.H1_H1 ;  /* 0x30000044ff3f7230 */ /* 0x000fe40000004100 */
[----:B------:R-:W-:Y:S01]  /*8650*/  FMUL R16, R47, R20 ;  /* 0x000000142f107220 */ /* 0x000fe20000400000 */
[----:B------:R-:W-:Y:S01]  /*8660*/  FFMA R13, R49, R59, R13 ;  /* 0x0000003b310d7223 */ /* 0x000fe2000000000d */
[----:B------:R1:W-:Y:S01]  /*8670*/  STS.128 [R100+0x6000], R4 ;  /* 0x0060000464007388 */ /* 0x0003e20000000c00 */
[--C-:B------:R-:W-:Y:S02]  /*8680*/  HADD2.F32 R64, -RZ, R69.reuse.H0_H0 ;  /* 0x20000045ff407230 */ /* 0x100fe40000004100 */
[----:B------:R-:W-:Y:S01]  /*8690*/  FMUL R17, R47, R21 ;  /* 0x000000152f117220 */ /* 0x000fe20000400000 */
[----:B------:R-:W-:Y:S01]  /*86a0*/  FFMA R14, R49, R60, R14 ;  /* 0x0000003c310e7223 */ /* 0x000fe2000000000e */
[----:B------:R-:W-:Y:S02]  /*86b0*/  HADD2.F32 R65, -RZ, R69.H1_H1 ;  /* 0x30000045ff417230 */ /* 0x000fe40000004100 */
[----:B------:R-:W-:Y:S01]  /*86c0*/  FMUL R18, R47, R22 ;  /* 0x000000162f127220 */ /* 0x000fe20000400000 */
[----:B------:R-:W-:Y:S01]  /*86d0*/  FFMA R19, R49, R61, R19 ;  /* 0x0000003d31137223 */ /* 0x000fe20000000013 */
        /* <DEDUP_REMOVED lines=11> */
[----:B------:R-:W-:Y:S01]  /*8790*/  F2FP.F16.F32.PACK_AB R8, R10, R3 ;  /* 0x000000030a08723e */ /* 0x000fe200000000ff */
[----:B------:R-:W-:Y:S01]  /*87a0*/  FFMA R23, R49, R65, R23 ;  /* 0x0000004131177223 */ /* 0x000fe20000000017 */
[----:B------:R-:W-:Y:S01]  /*87b0*/  F2FP.F16.F32.PACK_AB R9, R15, R11 ;  /* 0x0000000b0f09723e */ /* 0x000fe200000000ff */
[--C-:B------:R-:W-:Y:S02]  /*87c0*/  HADD2.F32 R70, -RZ, R76.reuse.H0_H0 ;  /* 0x2000004cff467230 */ /* 0x100fe40000004100 */
[----:B------:R-:W-:Y:S01]  /*87d0*/  FMUL R27, R47, R27 ;  /* 0x0000001b2f1b7220 */ /* 0x000fe20000400000 */
[----:B------:R-:W-:Y:S01]  /*87e0*/  F2FP.F16.F32.PACK_AB R10, R13, R12 ;  /* 0x0000000c0d0a723e */ /* 0x000fe200000000ff */
[----:B------:R-:W-:Y:S01]  /*87f0*/  FFMA R20, R49, R66, R20 ;  /* 0x0000004231147223 */ /* 0x000fe20000000014 */
[----:B------:R-:W-:Y:S01]  /*8800*/  F2FP.F16.F32.PACK_AB R11, R19, R14 ;  /* 0x0000000e130b723e */ /* 0x000fe200000000ff */
[----:B------:R-:W-:Y:S02]  /*8810*/  HADD2.F32 R71, -RZ, R76.H1_H1 ;  /* 0x3000004cff477230 */ /* 0x000fe40000004100 */
[----:B------:R-:W-:Y:S01]  /*8820*/  FMUL R24, R47, R28 ;  /* 0x0000001c2f187220 */ /* 0x000fe20000400000 */
[----:B------:R-:W-:Y:S01]  /*8830*/  FFMA R21, R49, R67, R21 ;  /* 0x0000004331157223 */ /* 0x000fe20000000015 */
[--C-:B------:R-:W-:Y:S01]  /*8840*/  HADD2.F32 R72, -RZ, R77.reuse.H0_H0 ;  /* 0x2000004dff487230 */ /* 0x100fe20000004100 */
[----:B------:R1:W-:Y:S01]  /*8850*/  STS.128 [R99+0x6010], R8 ;  /* 0x0060100863007388 */ /* 0x0003e20000000c00 */
        /* <DEDUP_REMOVED lines=49> */
.L_x_129:
[----:B------:R-:W-:Y:S05]  /*8b70*/  BSYNC.RECONVERGENT B0 ;  /* 0x0000000000007941 */ /* 0x000fea0003800200 */
.L_x_128:
[----:B------:R-:W-:Y:S01]  /*8b80*/  BAR.SYNC.DEFER_BLOCKING 0x1, 0x80 ;  /* 0x0042000000007b1d */ /* 0x000fe20000010000 */
[----:B------:R-:W-:Y:S01]  /*8b90*/  UISETP.NE.AND UP0, UPT, UR49, -0x4, UPT ;  /* 0xfffffffc3100788c */ /* 0x000fe2000bf05270 */
[----:B------:R-:W-:Y:S08]  /*8ba0*/  IADD3 R45, PT, PT, R45, 0x1, RZ ;  /* 0x000000012d2d7810 */ /* 0x000ff00007ffe0ff */
[----:B------:R-:W-:Y:S05]  /*8bb0*/  BRA.U !UP0, `(.L_x_130) ;  /* 0x0000000108287547 */ /* 0x000fea000b800000 */
[----:B------:R-:W-:Y:S01]  /*8bc0*/  ISETP.NE.AND P0, PT, R107, RZ, PT ;  /* 0x000000ff6b00720c */ /* 0x000fe20003f05270 */
[----:B------:R-:W-:Y:S01]  /*8bd0*/  IMAD.U32 R2, RZ, RZ, UR51 ;  /* 0x00000033ff027e24 */ /* 0x000fe2000f8e00ff */
[----:B------:R-:W-:Y:S01]  /*8be0*/  UIADD3 UR51, UPT, UPT, UR51, 0x1, URZ ;  /* 0x0000000133337890 */ /* 0x000fe2000fffe0ff */
[----:B------:R-:W-:Y:S03]  /*8bf0*/  IMAD.U32 R0, RZ, RZ, UR37 ;  /* 0x00000025ff007e24 */ /* 0x000fe6000f8e00ff */
[----:B------:R-:W-:Y:S04]  /*8c00*/  UISETP.NE.AND UP0, UPT, UR51, 0x4, UPT ;  /* 0x000000043300788c */ /* 0x000fe8000bf05270 */
[----:B------:R-:W-:Y:S03]  /*8c10*/  USEL UR51, UR51, URZ, UP0 ;  /* 0x000000ff33337287 */ /* 0x000fe60008000000 */
[----:B------:R-:W-:Y:S05]  /*8c20*/  @P0 LEA R2, R2, UR48, 0x3 ;  /* 0x0000003002020c11 */ /* 0x000fea000f8e18ff */
[----:B------:R-:W-:Y:S05]  /*8c30*/  @P0 VIADD R2, R2, 0x40 ;  /* 0x0000004002020836 */ /* 0x000fea0000000000 */
[----:B------:R-:W-:Y:S04]  /*8c40*/  @P0 PRMT R0, R0, 0x654, R2 ;  /* 0x0000065400000816 */ /* 0x000fe80000000002 */
[----:B------:R2:W-:Y:S03]  /*8c50*/  @P0 SYNCS.ARRIVE.TRANS64.RED.A1T0 RZ, [R0+URZ], RZ ;  /* 0x000000ff00ff09a7 */ /* 0x0005e600081004ff */
.L_x_130:
[----:B------:R-:W-:Y:S01]  /*8c60*/  ISETP.NE.AND P2, PT, R103, RZ, PT ;  /* 0x000000ff6700720c */ /* 0x000fe20003f45270 */
[----:B------:R-:W-:Y:S01]  /*8c70*/  UIADD3 UR49, UPT, UPT, UR49, 0x4, URZ ;  /* 0x0000000431317890 */ /* 0x000fe2000fffe0ff */
[----:B------:R-:W-:Y:S01]  /*8c80*/  ISETP.NE.AND P0, PT, R105, 0x2, PT ;  /* 0x000000026900780c */ /* 0x000fe20003f05270 */
[----:B------:R-:W-:Y:S01]  /*8c90*/  IMAD.IADD R20, R43, 0x1, R86 ;  /* 0x000000012b147824 */ /* 0x000fe200078e0256 */
[----:B------:R-:W-:Y:S01]  /*8ca0*/  ISETP.NE.AND P1, PT, R45, 0x4, PT ;  /* 0x000000042d00780c */ /* 0x000fe20003f25270 */
[----:B------:R-:W-:Y:S01]  /*8cb0*/  IMAD.IADD R21, R44, 0x1, R87 ;  /* 0x000000012c157824 */ /* 0x000fe200078e0257 */
[----:B------:R-:W-:Y:S02]  /*8cc0*/  SEL R2, RZ, 0x1, P0 ;  /* 0x00000001ff027807 */ /* 0x000fe40000000000 */
[----:B--2---:R-:W-:Y:S02]  /*8cd0*/  SEL R0, RZ, 0x1, P1 ;  /* 0x00000001ff007807 */ /* 0x004fe40000800000 */
[----:B------:R-:W-:Y:S02]  /*8ce0*/  LOP3.LUT R95, R95, R2, RZ, 0x3c, !PT ;  /* 0x000000025f5f7212 */ /* 0x000fe400078e3cff */
[----:B------:R-:W-:Y:S02]  /*8cf0*/  LOP3.LUT R96, R96, R0, RZ, 0x3c, !PT ;  /* 0x0000000060607212 */ /* 0x000fe400078e3cff */
[----:B------:R-:W-:Y:S02]  /*8d00*/  @P2 R2UR UR36, R94 ;  /* 0x000000005e2422ca */ /* 0x000fe400000e0000 */
[----:B------:R-:W-:Y:S02]  /*8d10*/  SEL R105, R105, RZ, P0 ;  /* 0x000000ff69697207 */ /* 0x000fe40000000000 */
[----:B------:R-:W-:Y:S01]  /*8d20*/  SEL R45, R45, RZ, P1 ;  /* 0x000000ff2d2d7207 */ /* 0x000fe20000800000 */
[----:B------:R-:W-:Y:S10]  /*8d30*/  @P2 BRA `(.L_x_131) ;  /* 0xffffffc000502947 */ /* 0x000ff4000383ffff */
[----:B------:R-:W-:-:S09]  /*8d40*/  UISETP.NE.AND UP0, UPT, UR50, URZ, UPT ;  /* 0x000000ff3200728c */ /* 0x000fd2000bf05270 */
[----:B------:R-:W-:Y:S05]  /*8d50*/  BRA.U !UP0, `(.L_x_132) ;  /* 0x0000000108487547 */ /* 0x000fea000b800000 */
[----:B------:R-:W2:Y:S02]  /*8d60*/  LDCU.64 UR4, c[0x0][0x890] ;  /* 0x00011200ff0477ac */ /* 0x000ea40008000a00 */
[----:B--2---:R-:W-:-:S04]  /*8d70*/  UISETP.NE.U32.AND UP0, UPT, UR4, URZ, UPT ;  /* 0x000000ff0400728c */ /* 0x004fc8000bf05070 */
[----:B------:R-:W-:-:S09]  /*8d80*/  UISETP.NE.AND.EX UP0, UPT, UR5, URZ, UPT, UP0 ;  /* 0x000000ff0500728c */ /* 0x000fd2000bf05300 */
[----:B------:R-:W-:Y:S05]  /*8d90*/  BRA.U UP0, `(.L_x_133) ;  /* 0x00000001000c7547 */ /* 0x000fea000b800000 */
[----:B------:R-:W-:-:S13]  /*8da0*/  FSETP.NEU.AND P0, PT, R49, RZ, PT ;  /* 0x000000ff3100720b */ /* 0x000fda0003f0d000 */
[----:B------:R-:W-:Y:S05]  /*8db0*/  @!P0 EXIT ;  /* 0x000000000000894d */ /* 0x000fea0003800000 */
[----:B------:R-:W-:Y:S05]  /*8dc0*/  BRA `(.L_x_132) ;  /* 0x00000000002c7947 */ /* 0x000fea0003800000 */
.L_x_133:
[----:B------:R-:W-:Y:S01]  /*8dd0*/  ISETP.NE.AND P0, PT, R104, RZ, PT ;  /* 0x000000ff6800720c */ /* 0x000fe20003f05270 */
[----:B------:R-:W-:-:S12]  /*8de0*/  BSSY.RECONVERGENT B0, `(.L_x_132) ;  /* 0x0000009000007945 */ /* 0x000fd80003800200 */
[----:B------:R-:W-:Y:S05]  /*8df0*/  @P0 BRA `(.L_x_134) ;  /* 0x0000000000140947 */ /* 0x000fea0003800000 */
[----:B------:R-:W2:Y:S02]  /*8e00*/  LDCU.64 UR4, c[0x0][0x888] ;  /* 0x00011100ff0477ac */ /* 0x000ea40008000a00 */
[----:B--2---:R-:W-:-:S04]  /*8e10*/  ISETP.NE.U32.AND P0, PT, RZ, UR4, PT ;  /* 0x00000004ff007c0c */ /* 0x004fc8000bf05070 */
[----:B------:R-:W-:-:S13]  /*8e20*/  ISETP.NE.AND.EX P0, PT, RZ, UR5, PT, P0 ;  /* 0x00000005ff007c0c */ /* 0x000fda000bf05300 */
[----:B------:R-:W-:Y:S05]  /*8e30*/  @!P0 EXIT ;  /* 0x000000000000894d */ /* 0x000fea0003800000 */
[----:B------:R-:W-:Y:S05]  /*8e40*/  BRA `(.L_x_135) ;  /* 0x0000000000087947 */ /* 0x000fea0003800000 */
.L_x_134:
[----:B------:R-:W-:-:S13]  /*8e50*/  FSETP.NEU.AND P0, PT, R49, RZ, PT ;  /* 0x000000ff3100720b */ /* 0x000fda0003f0d000 */
[----:B------:R-:W-:Y:S05]  /*8e60*/  @!P0 EXIT ;  /* 0x000000000000894d */ /* 0x000fea0003800000 */
.L_x_135:
[----:B------:R-:W-:Y:S05]  /*8e70*/  BSYNC.RECONVERGENT B0 ;  /* 0x0000000000007941 */ /* 0x000fea0003800200 */
.L_x_132:
[----:B------:R-:W-:Y:S01]  /*8e80*/  ULEA UR4, UR51, UR48, 0x3 ;  /* 0x0000003033047291 */ /* 0x000fe2000f8e18ff */
[----:B------:R-:W-:-:S04]  /*8e90*/  DEPBAR.LE SB0, 0x0 ;  /* 0x000080000000791a */ /* 0x000fc80000000000 */
[----:B------:R-:W-:-:S04]  /*8ea0*/  UIADD3 UR4, UPT, UPT, UR4, 0x40, URZ ;  /* 0x0000004004047890 */ /* 0x000fc8000fffe0ff */
[----:B------:R-:W-:-:S09]  /*8eb0*/  UPRMT UR4, UR37, 0x654, UR4 ;  /* 0x0000065425047896 */ /* 0x000fd20008000004 */
[----:B------:R-:W-:Y:S01]  /*8ec0*/  SYNCS.ARRIVE.TRANS64.RED.A1T0 RZ, [UR4], RZ ;  /* 0x000000ffffff79a7 */ /* 0x000fe20008100404 */
[----:B------:R-:W-:Y:S05]  /*8ed0*/  EXIT ;  /* 0x000000000000794d */ /* 0x000fea0003800000 */
.L_x_24:
[----:B--2---:R2:W4:Y:S02]  /*8ee0*/  SYNCS.PHASECHK.TRANS64.TRYWAIT P0, [R2+URZ+0xe0], R3 ;  /* 0x0000e003020075a7 */ /* 0x00452400080011ff */
[----:B----4-:R-:W-:Y:S05]  /*8ef0*/  @!P0 NANOSLEEP.SYNCS 0x989680 ;  /* 0x009896800000895d */ /* 0x010fea0003900000 */
[----:B------:R-:W4:Y:S02]  /*8f00*/  @!P0 SYNCS.PHASECHK.TRANS64 P0, [R2+URZ+0xe0], R3 ;  /* 0x0000e003020085a7 */ /* 0x000f2400080010ff */
[----:B----4-:R-:W-:Y:S05]  /*8f10*/  @!P0 BRA `(.L_x_24) ;  /* 0xfffffffc00f08947 */ /* 0x010fea000383ffff */
[----:B------:R-:W-:Y:S05]  /*8f20*/  BRA `(.L_x_136) ;  /* 0xffffff8800247947 */ /* 0x000fea000383ffff */
.L_x_27:
[----:B-1----:R-:W-:-:S07]  /*8f30*/  MOV R2, UR33 ;  /* 0x0000002100027c02 */ /* 0x002fce0008000f00 */
.L_x_137:
[----:B-1----:R1:W2:Y:S02]  /*8f40*/  SYNCS.PHASECHK.TRANS64.TRYWAIT P0, [R2+URZ+0x10], R4 ;  /* 0x00001004020075a7 */ /* 0x0022a400080011ff */
[----:B--2---:R-:W-:Y:S05]  /*8f50*/  @!P0 NANOSLEEP.SYNCS 0x989680 ;  /* 0x009896800000895d */ /* 0x004fea0003900000 */
[----:B------:R-:W2:Y:S02]  /*8f60*/  @!P0 SYNCS.PHASECHK.TRANS64 P0, [R2+URZ+0x10], R4 ;  /* 0x00001004020085a7 */ /* 0x000ea400080010ff */
[----:B--2---:R-:W-:Y:S05]  /*8f70*/  @!P0 BRA `(.L_x_137) ;  /* 0xfffffffc00f08947 */ /* 0x004fea000383ffff */
[----:B------:R-:W-:Y:S05]  /*8f80*/  BRA `(.L_x_26) ;  /* 0xffffff8800787947 */ /* 0x000fea000383ffff */
.L_x_34:
[----:B-1----:R-:W-:-:S07]  /*8f90*/  MOV R2, UR25 ;  /* 0x0000001900027c02 */ /* 0x002fce0008000f00 */
.L_x_138:
[----:B-1----:R1:W2:Y:S02]  /*8fa0*/  SYNCS.PHASECHK.TRANS64.TRYWAIT P0, [R2+URZ+0x10], R4 ;  /* 0x00001004020075a7 */ /* 0x0022a400080011ff */
[----:B--2---:R-:W-:Y:S05]  /*8fb0*/  @!P0 NANOSLEEP.SYNCS 0x989680 ;  /* 0x009896800000895d */ /* 0x004fea0003900000 */
[----:B------:R-:W2:Y:S02]  /*8fc0*/  @!P0 SYNCS.PHASECHK.TRANS64 P0, [R2+URZ+0x10], R4 ;  /* 0x00001004020085a7 */ /* 0x000ea400080010ff */
[----:B--2---:R-:W-:Y:S05]  /*8fd0*/  @!P0 BRA `(.L_x_138) ;  /* 0xfffffffc00f08947 */ /* 0x004fea000383ffff */
[----:B------:R-:W-:Y:S05]  /*8fe0*/  BRA `(.L_x_33) ;  /* 0xffffff8c00507947 */ /* 0x000fea000383ffff */
.L_x_39:
[----:B-1----:R1:W2:Y:S02]  /*8ff0*/  SYNCS.PHASECHK.TRANS64.TRYWAIT P0, [R2+URZ+0x70], R3 ;  /* 0x00007003020075a7 */ /* 0x0022a400080011ff */
[----:B--2---:R-:W-:Y:S05]  /*9000*/  @!P0 NANOSLEEP.SYNCS 0x989680 ;  /* 0x009896800000895d */ /* 0x004fea0003900000 */
[----:B------:R-:W2:Y:S02]  /*9010*/  @!P0 SYNCS.PHASECHK.TRANS64 P0, [R2+URZ+0x70], R3 ;  /* 0x00007003020085a7 */ /* 0x000ea400080010ff */
[----:B--2---:R-:W-:Y:S05]  /*9020*/  @!P0 BRA `(.L_x_39) ;  /* 0xfffffffc00f08947 */ /* 0x004fea000383ffff */
[----:B------:R-:W-:Y:S05]  /*9030*/  BRA `(.L_x_139) ;  /* 0xffffff90000c7947 */ /* 0x000fea000383ffff */
.L_x_43:
[----:B---3--:R-:W-:-:S07]  /*9040*/  MOV R0, UR4 ;  /* 0x0000000400007c02 */ /* 0x008fce0008000f00 */
.L_x_140:
[----:B-1----:R1:W2:Y:S02]  /*9050*/  SYNCS.PHASECHK.TRANS64.TRYWAIT P0, [R0+URZ], R2 ;  /* 0x00000002000075a7 */ /* 0x0022a400080011ff */
[----:B--2---:R-:W-:Y:S05]  /*9060*/  @!P0 NANOSLEEP.SYNCS 0x989680 ;  /* 0x009896800000895d */ /* 0x004fea0003900000 */
[----:B------:R-:W2:Y:S02]  /*9070*/  @!P0 SYNCS.PHASECHK.TRANS64 P0, [R0+URZ], R2 ;  /* 0x00000002000085a7 */ /* 0x000ea400080010ff */
[----:B--2---:R-:W-:Y:S05]  /*9080*/  @!P0 BRA `(.L_x_140) ;  /* 0xfffffffc00f08947 */ /* 0x004fea000383ffff */
[----:B------:R-:W-:Y:S05]  /*9090*/  BRA `(.L_x_141) ;  /* 0xffffff94007c7947 */ /* 0x000fea000383ffff */
.L_x_46:
[----:B-1----:R1:W2:Y:S02]  /*90a0*/  SYNCS.PHASECHK.TRANS64.TRYWAIT P0, [R0+URZ+0xd0], R4 ;  /* 0x0000d004000075a7 */ /* 0x0022a400080011ff */
[----:B--2---:R-:W-:Y:S05]  /*90b0*/  @!P0 NANOSLEEP.SYNCS 0x989680 ;  /* 0x009896800000895d */ /* 0x004fea0003900000 */
[----:B------:R-:W2:Y:S02]  /*90c0*/  @!P0 SYNCS.PHASECHK.TRANS64 P0, [R0+URZ+0xd0], R4 ;  /* 0x0000d004000085a7 */ /* 0x000ea400080010ff */
[----:B--2---:R-:W-:Y:S05]  /*90d0*/  @!P0 BRA `(.L_x_46) ;  /* 0xfffffffc00f08947 */ /* 0x004fea000383ffff */
[----:B------:R-:W-:Y:S05]  /*90e0*/  BRA `(.L_x_142) ;  /* 0xffffff9400dc7947 */ /* 0x000fea000383ffff */
.L_x_47:
[----:B------:R-:W-:-:S07]  /*90f0*/  MOV R0, UR5 ;  /* 0x0000000500007c02 */ /* 0x000fce0008000f00 */
.L_x_143:
[----:B-1----:R1:W2:Y:S02]  /*9100*/  SYNCS.PHASECHK.TRANS64.TRYWAIT P0, [R0+URZ+0x80], R5 ;  /* 0x00008005000075a7 */ /* 0x0022a400080011ff */
[----:B--2---:R-:W-:Y:S05]  /*9110*/  @!P0 NANOSLEEP.SYNCS 0x989680 ;  /* 0x009896800000895d */ /* 0x004fea0003900000 */
[----:B------:R-:W2:Y:S02]  /*9120*/  @!P0 SYNCS.PHASECHK.TRANS64 P0, [R0+URZ+0x80], R5 ;  /* 0x00008005000085a7 */ /* 0x000ea400080010ff */
[----:B--2---:R-:W-:Y:S05]  /*9130*/  @!P0 BRA `(.L_x_143) ;  /* 0xfffffffc00f08947 */ /* 0x004fea000383ffff */
[----:B------:R-:W-:Y:S05]  /*9140*/  BRA `(.L_x_144) ;  /* 0xffffff9400ec7947 */ /* 0x000fea000383ffff */
.L_x_48:
[----:B-1----:R1:W2:Y:S02]  /*9150*/  SYNCS.PHASECHK.TRANS64.TRYWAIT P1, [R0+URZ+0x70], R4 ;  /* 0x00007004000075a7 */ /* 0x0022a400080211ff */
[----:B--2---:R-:W-:Y:S05]  /*9160*/  @!P1 NANOSLEEP.SYNCS 0x989680 ;  /* 0x009896800000995d */ /* 0x004fea0003900000 */
[----:B------:R-:W2:Y:S02]  /*9170*/  @!P1 SYNCS.PHASECHK.TRANS64 P1, [R0+URZ+0x70], R4 ;  /* 0x00007004000095a7 */ /* 0x000ea400080210ff */
[----:B--2---:R-:W-:Y:S05]  /*9180*/  @!P1 BRA `(.L_x_48) ;  /* 0xfffffffc00f09947 */ /* 0x004fea000383ffff */
[----:B------:R-:W-:Y:S05]  /*9190*/  BRA `(.L_x_145) ;  /* 0xffffff98001c7947 */ /* 0x000fea000383ffff */
.L_x_51:
[----:B------:R-:W-:-:S07]  /*91a0*/  MOV R0, UR5 ;  /* 0x0000000500007c02 */ /* 0x000fce0008000f00 */
.L_x_146:
[----:B-1----:R1:W2:Y:S02]  /*91b0*/  SYNCS.PHASECHK.TRANS64.TRYWAIT P0, [R0+URZ+0x80], R2 ;  /* 0x00008002000075a7 */ /* 0x0022a400080011ff */
[----:B--2---:R-:W-:Y:S05]  /*91c0*/  @!P0 NANOSLEEP.SYNCS 0x989680 ;  /* 0x009896800000895d */ /* 0x004fea0003900000 */
[----:B------:R-:W2:Y:S02]  /*91d0*/  @!P0 SYNCS.PHASECHK.TRANS64 P0, [R0+URZ+0x80], R2 ;  /* 0x00008002000085a7 */ /* 0x000ea400080010ff */
[----:B--2---:R-:W-:Y:S05]  /*91e0*/  @!P0 BRA `(.L_x_146) ;  /* 0xfffffffc00f08947 */ /* 0x004fea000383ffff */
[----:B------:R-:W-:Y:S05]  /*91f0*/  BRA `(.L_x_50) ;  /* 0xffffff9800707947 */ /* 0x000fea000383ffff */
.L_x_58:
[----:B-1----:R1:W2:Y:S02]  /*9200*/  SYNCS.PHASECHK.TRANS64.TRYWAIT P1, [R0+URZ+0x70], R2 ;  /* 0x00007002000075a7 */ /* 0x0022a400080211ff */
[----:B--2---:R-:W-:Y:S05]  /*9210*/  @!P1 NANOSLEEP.SYNCS 0x989680 ;  /* 0x009896800000995d */ /* 0x004fea0003900000 */
[----:B------:R-:W2:Y:S02]  /*9220*/  @!P1 SYNCS.PHASECHK.TRANS64 P1, [R0+URZ+0x70], R2 ;  /* 0x00007002000095a7 */ /* 0x000ea400080210ff */
[----:B--2---:R-:W-:Y:S05]  /*9230*/  @!P1 BRA `(.L_x_58) ;  /* 0xfffffffc00f09947 */ /* 0x004fea000383ffff */
[----:B------:R-:W-:Y:S05]  /*9240*/  BRA `(.L_x_147) ;  /* 0xffffff9c00e47947 */ /* 0x000fea000383ffff */
.L_x_59:
[----:B------:R-:W-:-:S07]  /*9250*/  MOV R2, UR7 ;  /* 0x0000000700027c02 */ /* 0x000fce0008000f00 */
.L_x_148:
[----:B-1----:R1:W2:Y:S02]  /*9260*/  SYNCS.PHASECHK.TRANS64.TRYWAIT P0, [R2+URZ+0xb0], R0 ;  /* 0x0000b000020075a7 */ /* 0x0022a400080011ff */
[----:B--2---:R-:W-:Y:S05]  /*9270*/  @!P0 NANOSLEEP.SYNCS 0x989680 ;  /* 0x009896800000895d */ /* 0x004fea0003900000 */
[----:B------:R-:W2:Y:S02]  /*9280*/  @!P0 SYNCS.PHASECHK.TRANS64 P0, [R2+URZ+0xb0], R0 ;  /* 0x0000b000020085a7 */ /* 0x000ea400080010ff */
[----:B--2---:R-:W-:Y:S05]  /*9290*/  @!P0 BRA `(.L_x_148) ;  /* 0xfffffffc00f08947 */ /* 0x004fea000383ffff */
[----:B------:R-:W-:Y:S05]  /*92a0*/  BRA `(.L_x_149) ;  /* 0xffffffa0001c7947 */ /* 0x000fea000383ffff */
.L_x_62:
[----:B------:R-:W-:Y:S07]  /*92b0*/  MOV R0, UR6 ;  /* 0x0000000600007c02 */ /* 0x000fee0008000f00 */
.L_x_150:
[----:B-1----:R1:W2:Y:S02]  /*92c0*/  SYNCS.PHASECHK.TRANS64.TRYWAIT P0, [R0+URZ], R2 ;  /* 0x00000002000075a7 */ /* 0x0022a400080011ff */
[----:B--2---:R-:W-:Y:S05]  /*92d0*/  @!P0 NANOSLEEP.SYNCS 0x989680 ;  /* 0x009896800000895d */ /* 0x004fea0003900000 */
[----:B------:R-:W2:Y:S02]  /*92e0*/  @!P0 SYNCS.PHASECHK.TRANS64 P0, [R0+URZ], R2 ;  /* 0x00000002000085a7 */ /* 0x000ea400080010ff */
[----:B--2---:R-:W-:Y:S05]  /*92f0*/  @!P0 BRA `(.L_x_150) ;  /* 0xfffffffc00f08947 */ /* 0x004fea000383ffff */
[----:B------:R-:W-:Y:S05]  /*9300*/  BRA `(.L_x_61) ;  /* 0xffffffa000387947 */ /* 0x000fea000383ffff */
.L_x_65:
[----:B------:R-:W-:-:S07]  /*9310*/  MOV R0, UR6 ;  /* 0x0000000600007c02 */ /* 0x000fce0008000f00 */
.L_x_151:
[----:B--2---:R2:W4:Y:S02]  /*9320*/  SYNCS.PHASECHK.TRANS64.TRYWAIT P0, [R0+URZ], R2 ;  /* 0x00000002000075a7 */ /* 0x00452400080011ff */
[----:B----4-:R-:W-:Y:S05]  /*9330*/  @!P0 NANOSLEEP.SYNCS 0x989680 ;  /* 0x009896800000895d */ /* 0x010fea0003900000 */
[----:B------:R-:W4:Y:S02]  /*9340*/  @!P0 SYNCS.PHASECHK.TRANS64 P0, [R0+URZ], R2 ;  /* 0x00000002000085a7 */ /* 0x000f2400080010ff */
[----:B----4-:R-:W-:Y:S05]  /*9350*/  @!P0 BRA `(.L_x_151) ;  /* 0xfffffffc00f08947 */ /* 0x010fea000383ffff */
[----:B------:R-:W-:Y:S05]  /*9360*/  BRA `(.L_x_152) ;  /* 0xffffffa400147947 */ /* 0x000fea000383ffff */
.L_x_66:
[----:B------:R-:W-:-:S07]  /*9370*/  MOV R0, UR6 ;  /* 0x0000000600007c02 */ /* 0x000fce0008000f00 */
.L_x_153:
[----:B-1----:R1:W2:Y:S02]  /*9380*/  SYNCS.PHASECHK.TRANS64.TRYWAIT P0, [R0+URZ], R3 ;  /* 0x00000003000075a7 */ /* 0x0022a400080011ff */
[----:B--2---:R-:W-:Y:S05]  /*9390*/  @!P0 NANOSLEEP.SYNCS 0x989680 ;  /* 0x009896800000895d */ /* 0x004fea0003900000 */
[----:B------:R-:W2:Y:S02]  /*93a0*/  @!P0 SYNCS.PHASECHK.TRANS64 P0, [R0+URZ], R3 ;  /* 0x00000003000085a7 */ /* 0x000ea400080010ff */
[----:B--2---:R-:W-:Y:S05]  /*93b0*/  @!P0 BRA `(.L_x_153) ;  /* 0xfffffffc00f08947 */ /* 0x004fea000383ffff */
[----:B------:R-:W-:Y:S05]  /*93c0*/  BRA `(.L_x_154) ;  /* 0xffffffa400207947 */ /* 0x000fea000383ffff */
.L_x_67:
[----:B------:R-:W-:-:S07]  /*93d0*/  MOV R0, UR6 ;  /* 0x0000000600007c02 */ /* 0x000fce0008000f00 */
.L_x_155:
[----:B-1----:R1:W2:Y:S02]  /*93e0*/  SYNCS.PHASECHK.TRANS64.TRYWAIT P0, [R0+URZ], R3 ;  /* 0x00000003000075a7 */ /* 0x0022a400080011ff */
[----:B--2---:R-:W-:Y:S05]  /*93f0*/  @!P0 NANOSLEEP.SYNCS 0x989680 ;  /* 0x009896800000895d */ /* 0x004fea0003900000 */
[----:B------:R-:W2:Y:S02]  /*9400*/  @!P0 SYNCS.PHASECHK.TRANS64 P0, [R0+URZ], R3 ;  /* 0x00000003000085a7 */ /* 0x000ea400080010ff */
[----:B--2---:R-:W-:Y:S05]  /*9410*/  @!P0 BRA `(.L_x_155) ;  /* 0xfffffffc00f08947 */ /* 0x004fea000383ffff */
[----:B------:R-:W-:Y:S05]  /*9420*/  BRA `(.L_x_156) ;  /* 0xffffffa4002c7947 */ /* 0x000fea000383ffff */
.L_x_68:
[----:B-1----:R-:W-:-:S07]  /*9430*/  MOV R0, UR7 ;  /* 0x0000000700007c02 */ /* 0x002fce0008000f00 */
.L_x_157:
[----:B-1----:R1:W2:Y:S02]  /*9440*/  SYNCS.PHASECHK.TRANS64.TRYWAIT P0, [R0+URZ], R2 ;  /* 0x00000002000075a7 */ /* 0x0022a400080011ff */
[----:B--2---:R-:W-:Y:S05]  /*9450*/  @!P0 NANOSLEEP.SYNCS 0x989680 ;  /* 0x009896800000895d */ /* 0x004fea0003900000 */
[----:B------:R-:W2:Y:S02]  /*9460*/  @!P0 SYNCS.PHASECHK.TRANS64 P0, [R0+URZ], R2 ;  /* 0x00000002000085a7 */ /* 0x000ea400080010ff */
[----:B--2---:R-:W-:Y:S05]  /*9470*/  @!P0 BRA `(.L_x_157) ;  /* 0xfffffffc00f08947 */ /* 0x004fea000383ffff */
[----:B------:R-:W-:Y:S05]  /*9480*/  BRA `(.L_x_158) ;  /* 0xffffffa400387947 */ /* 0x000fea000383ffff */
.L_x_73:
[----:B--2---:R2:W3:Y:S02]  /*9490*/  SYNCS.PHASECHK.TRANS64.TRYWAIT P0, [R0+URZ+0x70], R2 ;  /* 0x00007002000075a7 */ /* 0x0044e400080011ff */
[----:B---3--:R-:W-:Y:S05]  /*94a0*/  @!P0 NANOSLEEP.SYNCS 0x989680 ;  /* 0x009896800000895d */ /* 0x008fea0003900000 */
[----:B------:R-:W3:Y:S02]  /*94b0*/  @!P0 SYNCS.PHASECHK.TRANS64 P0, [R0+URZ+0x70], R2 ;  /* 0x00007002000085a7 */ /* 0x000ee400080010ff */
[----:B---3--:R-:W-:Y:S05]  /*94c0*/  @!P0 BRA `(.L_x_73) ;  /* 0xfffffffc00f08947 */ /* 0x008fea000383ffff */
[----:B------:R-:W-:Y:S05]  /*94d0*/  BRA `(.L_x_159) ;  /* 0xffffffa800347947 */ /* 0x000fea000383ffff */
.L_x_76:
[----:B------:R-:W-:Y:S07]  /*94e0*/  MOV R0, UR4 ;  /* 0x0000000400007c02 */ /* 0x000fee0008000f00 */
.L_x_160:
[----:B--2---:R2:W3:Y:S02]  /*94f0*/  SYNCS.PHASECHK.TRANS64.TRYWAIT P0, [R0+URZ+0x68], R2 ;  /* 0x00006802000075a7 */ /* 0x0044e400080011ff */
[----:B---3--:R-:W-:Y:S05]  /*9500*/  @!P0 NANOSLEEP.SYNCS 0x989680 ;  /* 0x009896800000895d */ /* 0x008fea0003900000 */
[----:B------:R-:W3:Y:S02]  /*9510*/  @!P0 SYNCS.PHASECHK.TRANS64 P0, [R0+URZ+0x68], R2 ;  /* 0x00006802000085a7 */ /* 0x000ee400080010ff */
[----:B---3--:R-:W-:Y:S05]  /*9520*/  @!P0 BRA `(.L_x_160) ;  /* 0xfffffffc00f08947 */ /* 0x008fea000383ffff */
[----:B------:R-:W-:Y:S05]  /*9530*/  BRA `(.L_x_75) ;  /* 0xffffffac00147947 */ /* 0x000fea000383ffff */
.L_x_79:
[----:B------:R-:W-:Y:S07]  /*9540*/  MOV R0, UR4 ;  /* 0x0000000400007c02 */ /* 0x000fee0008000f00 */
.L_x_161:
[----:B-1----:R1:W2:Y:S02]  /*9550*/  SYNCS.PHASECHK.TRANS64.TRYWAIT P0, [R0+URZ+0x40], R20 ;  /* 0x00004014000075a7 */ /* 0x0022a400080011ff */
[----:B--2---:R-:W-:Y:S05]  /*9560*/  @!P0 NANOSLEEP.SYNCS 0x989680 ;  /* 0x009896800000895d */ /* 0x004fea0003900000 */
[----:B------:R-:W2:Y:S02]  /*9570*/  @!P0 SYNCS.PHASECHK.TRANS64 P0, [R0+URZ+0x40], R20 ;  /* 0x00004014000085a7 */ /* 0x000ea400080010ff */
[----:B--2---:R-:W-:Y:S05]  /*9580*/  @!P0 BRA `(.L_x_161) ;  /* 0xfffffffc00f08947 */ /* 0x004fea000383ffff */
[----:B------:R-:W-:Y:S05]  /*9590*/  BRA `(.L_x_162) ;  /* 0xffffffac00907947 */ /* 0x000fea000383ffff */
.L_x_80:
[----:B------:R-:W-:Y:S07]  /*95a0*/  MOV R0, UR4 ;  /* 0x0000000400007c02 */ /* 0x000fee0008000f00 */
.L_x_163:
[----:B-1----:R1:W2:Y:S02]  /*95b0*/  SYNCS.PHASECHK.TRANS64.TRYWAIT P0, [R0+URZ+0x48], R20 ;  /* 0x00004814000075a7 */ /* 0x0022a400080011ff */
[----:B--2---:R-:W-:Y:S05]  /*95c0*/  @!P0 NANOSLEEP.SYNCS 0x989680 ;  /* 0x009896800000895d */ /* 0x004fea0003900000 */
[----:B------:R-:W2:Y:S02]  /*95d0*/  @!P0 SYNCS.PHASECHK.TRANS64 P0, [R0+URZ+0x48], R20 ;  /* 0x00004814000085a7 */ /* 0x000ea400080010ff */
[----:B--2---:R-:W-:Y:S05]  /*95e0*/  @!P0 BRA `(.L_x_163) ;  /* 0xfffffffc00f08947 */ /* 0x004fea000383ffff */
[----:B------:R-:W-:Y:S05]  /*95f0*/  BRA `(.L_x_164) ;  /* 0xffffffac00c87947 */ /* 0x000fea000383ffff */
.L_x_81:
[----:B------:R-:W-:Y:S07]  /*9600*/  MOV R0, UR4 ;  /* 0x0000000400007c02 */ /* 0x000fee0008000f00 */
.L_x_165:
[----:B-1----:R1:W2:Y:S02]  /*9610*/  SYNCS.PHASECHK.TRANS64.TRYWAIT P0, [R0+URZ+0x50], R20 ;  /* 0x00005014000075a7 */ /* 0x0022a400080011ff */
[----:B--2---:R-:W-:Y:S05]  /*9620*/  @!P0 NANOSLEEP.SYNCS 0x989680 ;  /* 0x009896800000895d */ /* 0x004fea0003900000 */
[----:B------:R-:W2:Y:S02]  /*9630*/  @!P0 SYNCS.PHASECHK.TRANS64 P0, [R0+URZ+0x50], R20 ;  /* 0x00005014000085a7 */ /* 0x000ea400080010ff */
[----:B--2---:R-:W-:Y:S05]  /*9640*/  @!P0 BRA `(.L_x_165) ;  /* 0xfffffffc00f08947 */ /* 0x004fea000383ffff */
[----:B------:R-:W-:Y:S05]  /*9650*/  BRA `(.L_x_166) ;  /* 0xffffffb0000c7947 */ /* 0x000fea000383ffff */
.L_x_82:
[----:B------:R-:W-:Y:S07]  /*9660*/  MOV R0, UR4 ;  /* 0x0000000400007c02 */ /* 0x000fee0008000f00 */
.L_x_167:
[----:B-1----:R1:W2:Y:S02]  /*9670*/  SYNCS.PHASECHK.TRANS64.TRYWAIT P0, [R0+URZ+0x58], R20 ;  /* 0x00005814000075a7 */ /* 0x0022a400080011ff */
[----:B--2---:R-:W-:Y:S05]  /*9680*/  @!P0 NANOSLEEP.SYNCS 0x989680 ;  /* 0x009896800000895d */ /* 0x004fea0003900000 */
[----:B------:R-:W2:Y:S02]  /*9690*/  @!P0 SYNCS.PHASECHK.TRANS64 P0, [R0+URZ+0x58], R20 ;  /* 0x00005814000085a7 */ /* 0x000ea400080010ff */
[----:B--2---:R-:W-:Y:S05]  /*96a0*/  @!P0 BRA `(.L_x_167) ;  /* 0xfffffffc00f08947 */ /* 0x004fea000383ffff */
[----:B------:R-:W-:Y:S05]  /*96b0*/  BRA `(.L_x_168) ;  /* 0xffffffb000907947 */ /* 0x000fea000383ffff */
.L_x_84:
[----:B------:R-:W-:-:S07]  /*96c0*/  MOV R0, UR4 ;  /* 0x0000000400007c02 */ /* 0x000fce0008000f00 */
.L_x_169:
[----:B-1----:R1:W3:Y:S02]  /*96d0*/  SYNCS.PHASECHK.TRANS64.TRYWAIT P0, [R0+URZ+0x40], R2 ;  /* 0x00004002000075a7 */ /* 0x0022e400080011ff */
[----:B---3--:R-:W-:Y:S05]  /*96e0*/  @!P0 NANOSLEEP.SYNCS 0x989680 ;  /* 0x009896800000895d */ /* 0x008fea0003900000 */
[----:B------:R-:W3:Y:S02]  /*96f0*/  @!P0 SYNCS.PHASECHK.TRANS64 P0, [R0+URZ+0x40], R2 ;  /* 0x00004002000085a7 */ /* 0x000ee400080010ff */
[----:B---3--:R-:W-:Y:S05]  /*9700*/  @!P0 BRA `(.L_x_169) ;  /* 0xfffffffc00f08947 */ /* 0x008fea000383ffff */
[----:B------:R-:W-:Y:S05]  /*9710*/  BRA `(.L_x_170) ;  /* 0xffffffb400007947 */ /* 0x000fea000383ffff */
.L_x_85:
[----:B-1----:R-:W-:-:S07]  /*9720*/  MOV R0, UR4 ;  /* 0x0000000400007c02 */ /* 0x002fce0008000f00 */
.L_x_171:
[----:B-1----:R1:W3:Y:S02]  /*9730*/  SYNCS.PHASECHK.TRANS64.TRYWAIT P0, [R0+URZ+0x48], R2 ;  /* 0x00004802000075a7 */ /* 0x0022e400080011ff */
[----:B---3--:R-:W-:Y:S05]  /*9740*/  @!P0 NANOSLEEP.SYNCS 0x989680 ;  /* 0x009896800000895d */ /* 0x008fea0003900000 */
[----:B------:R-:W3:Y:S02]  /*9750*/  @!P0 SYNCS.PHASECHK.TRANS64 P0, [R0+URZ+0x48], R2 ;  /* 0x00004802000085a7 */ /* 0x000ee400080010ff */
[----:B---3--:R-:W-:Y:S05]  /*9760*/  @!P0 BRA `(.L_x_171) ;  /* 0xfffffffc00f08947 */ /* 0x008fea000383ffff */
[----:B------:R-:W-:Y:S05]  /*9770*/  BRA `(.L_x_172) ;  /* 0xffffffb000f07947 */ /* 0x000fea000383ffff */
.L_x_86:
[----:B-1----:R-:W-:-:S07]  /*9780*/  MOV R0, UR4 ;  /* 0x0000000400007c02 */ /* 0x002fce0008000f00 */
.L_x_173:
[----:B-1----:R1:W3:Y:S02]  /*9790*/  SYNCS.PHASECHK.TRANS64.TRYWAIT P0, [R0+URZ+0x50], R2 ;  /* 0x00005002000075a7 */ /* 0x0022e400080011ff */
[----:B---3--:R-:W-:Y:S05]  /*97a0*/  @!P0 NANOSLEEP.SYNCS 0x989680 ;  /* 0x009896800000895d */ /* 0x008fea0003900000 */
[----:B------:R-:W3:Y:S02]  /*97b0*/  @!P0 SYNCS.PHASECHK.TRANS64 P0, [R0+URZ+0x50], R2 ;  /* 0x00005002000085a7 */ /* 0x000ee400080010ff */
[----:B---3--:R-:W-:Y:S05]  /*97c0*/  @!P0 BRA `(.L_x_173) ;  /* 0xfffffffc00f08947 */ /* 0x008fea000383ffff */
[----:B------:R-:W-:Y:S05]  /*97d0*/  BRA `(.L_x_174) ;  /* 0xffffffb000e07947 */ /* 0x000fea000383ffff */
.L_x_88:
[----:B--2---:R2:W4:Y:S02]  /*97e0*/  SYNCS.PHASECHK.TRANS64.TRYWAIT P0, [R0+URZ+0x70], R2 ;  /* 0x00007002000075a7 */ /* 0x00452400080011ff */
[----:B----4-:R-:W-:Y:S05]  /*97f0*/  @!P0 NANOSLEEP.SYNCS 0x989680 ;  /* 0x009896800000895d */ /* 0x010fea0003900000 */
[----:B------:R-:W4:Y:S02]  /*9800*/  @!P0 SYNCS.PHASECHK.TRANS64 P0, [R0+URZ+0x70], R2 ;  /* 0x00007002000085a7 */ /* 0x000f2400080010ff */
[----:B----4-:R-:W-:Y:S05]  /*9810*/  @!P0 BRA `(.L_x_88) ;  /* 0xfffffffc00f08947 */ /* 0x010fea000383ffff */
[----:B------:R-:W-:Y:S05]  /*9820*/  BRA `(.L_x_175) ;  /* 0xffffffb400a87947 */ /* 0x000fea000383ffff */
.L_x_99:
[----:B-1----:R-:W-:Y:S04]  /*9830*/  MOV R2, UR48 ;  /* 0x0000003000027c02 */ /* 0x002fe80008000f00 */
[----:B------:R1:W3:Y:S03]  /*9840*/  SYNCS.PHASECHK.TRANS64.TRYWAIT P1, [R2+URZ+0x20], R3 ;  /* 0x00002003020075a7 */ /* 0x0002e600080211ff */
[----:B---3--:R-:W-:Y:S05]  /*9850*/  @!P1 NANOSLEEP.SYNCS 0x989680 ;  /* 0x009896800000995d */ /* 0x008fea0003900000 */
[----:B------:R-:W3:Y:S02]  /*9860*/  @!P1 SYNCS.PHASECHK.TRANS64 P1, [R2+URZ+0x20], R3 ;  /* 0x00002003020095a7 */ /* 0x000ee400080210ff */
[----:B---3--:R-:W-:Y:S05]  /*9870*/  @!P1 BRA `(.L_x_99) ;  /* 0xfffffffc00ec9947 */ /* 0x008fea000383ffff */
[----:B------:R-:W-:Y:S05]  /*9880*/  BRA `(.L_x_98) ;  /* 0xffffffc000b47947 */ /* 0x000fea000383ffff */
.L_x_101:
[----:B-1----:R1:W4:Y:S02]  /*9890*/  SYNCS.PHASECHK.TRANS64.TRYWAIT P0, [R64+URZ+0x90], R0 ;  /* 0x00009000400075a7 */ /* 0x00232400080011ff */
[----:B----4-:R-:W-:Y:S05]  /*98a0*/  @!P0 NANOSLEEP.SYNCS 0x989680 ;  /* 0x009896800000895d */ /* 0x010fea0003900000 */
[----:B------:R-:W4:Y:S02]  /*98b0*/  @!P0 SYNCS.PHASECHK.TRANS64 P0, [R64+URZ+0x90], R0 ;  /* 0x00009000400085a7 */ /* 0x000f2400080010ff */
[----:B----4-:R-:W-:Y:S05]  /*98c0*/  @!P0 BRA `(.L_x_101) ;  /* 0xfffffffc00f08947 */ /* 0x010fea000383ffff */
[----:B------:R-:W-:Y:S05]  /*98d0*/  BRA `(.L_x_100) ;  /* 0xffffffc000dc7947 */ /* 0x000fea000383ffff */
.L_x_110:
[----:B--2---:R2:W4:Y:S02]  /*98e0*/  SYNCS.PHASECHK.TRANS64.TRYWAIT P0, [R2+URZ+0x20], R0 ;  /* 0x00002000020075a7 */ /* 0x00452400080011ff */
[----:B----4-:R-:W-:Y:S05]  /*98f0*/  @!P0 NANOSLEEP.SYNCS 0x989680 ;  /* 0x009896800000895d */ /* 0x010fea0003900000 */
[----:B------:R-:W4:Y:S02]  /*9900*/  @!P0 SYNCS.PHASECHK.TRANS64 P0, [R2+URZ+0x20], R0 ;  /* 0x00002000020085a7 */ /* 0x000f2400080010ff */
[----:B----4-:R-:W-:Y:S05]  /*9910*/  @!P0 BRA `(.L_x_110) ;  /* 0xfffffffc00f08947 */ /* 0x010fea000383ffff */
[----:B------:R-:W-:Y:S05]  /*9920*/  BRA `(.L_x_109) ;  /* 0xffffffcc00b87947 */ /* 0x000fea000383ffff */
.L_x_118:
[----:B--2---:R2:W4:Y:S02]  /*9930*/  SYNCS.PHASECHK.TRANS64.TRYWAIT P0, [R0+URZ+0x20], R6 ;  /* 0x00002006000075a7 */ /* 0x00452400080011ff */
[----:B----4-:R-:W-:Y:S05]  /*9940*/  @!P0 NANOSLEEP.SYNCS 0x989680 ;  /* 0x009896800000895d */ /* 0x010fea0003900000 */
[----:B------:R-:W4:Y:S02]  /*9950*/  @!P0 SYNCS.PHASECHK.TRANS64 P0, [R0+URZ+0x20], R6 ;  /* 0x00002006000085a7 */ /* 0x000f2400080010ff */
[----:B----4-:R-:W-:Y:S05]  /*9960*/  @!P0 BRA `(.L_x_118) ;  /* 0xfffffffc00f08947 */ /* 0x010fea000383ffff */
[----:B------:R-:W-:Y:S05]  /*9970*/  BRA `(.L_x_117) ;  /* 0xffffffd800b87947 */ /* 0x000fea000383ffff */
.L_x_126:
[----:B--2---:R2:W4:Y:S02]  /*9980*/  SYNCS.PHASECHK.TRANS64.TRYWAIT P0, [R0+URZ+0x20], R5 ;  /* 0x00002005000075a7 */ /* 0x00452400080011ff */
[----:B----4-:R-:W-:Y:S05]  /*9990*/  @!P0 NANOSLEEP.SYNCS 0x989680 ;  /* 0x009896800000895d */ /* 0x010fea0003900000 */
[----:B------:R-:W4:Y:S02]  /*99a0*/  @!P0 SYNCS.PHASECHK.TRANS64 P0, [R0+URZ+0x20], R5 ;  /* 0x00002005000085a7 */ /* 0x000f2400080010ff */
[----:B----4-:R-:W-:Y:S05]  /*99b0*/  @!P0 BRA `(.L_x_126) ;  /* 0xfffffffc00f08947 */ /* 0x010fea000383ffff */
[----:B------:R-:W-:Y:S05]  /*99c0*/  BRA `(.L_x_125) ;  /* 0xffffffe400b87947 */ /* 0x000fea000383ffff */
        .weak           $__internal_0_$__cuda_sm10x_tcgen05_guardrail_trap_col_being_dealloced_not_returned_by_alloc
        .type           $__internal_0_$__cuda_sm10x_tcgen05_guardrail_trap_col_being_dealloced_not_returned_by_alloc,@function
        .size           $__internal_0_$__cuda_sm10x_tcgen05_guardrail_trap_col_being_dealloced_not_returned_by_alloc,($__internal_1_$__cuda_sm10x_tcgen05_guardrail_trap_phase_invalid_during_alloc - $__internal_0_$__cuda_sm10x_tcgen05_guardrail_trap_col_being_dealloced_not_returned_by_alloc)
$__internal_0_$__cuda_sm10x_tcgen05_guardrail_trap_col_being_dealloced_not_returned_by_alloc:
[----:B------:R-:W-:Y:S05]  /*99d0*/  BPT.TRAP 0x1 ;  /* 0x000000040000795c */ /* 0x000fea0000300000 */
[----:B------:R-:W-:-:S04]  /*99e0*/  HFMA2 R3, -RZ, RZ, 0, 0 ;  /* 0x00000000ff037431 */ /* 0x000fc800000001ff */
[----:B------:R-:W-:Y:S05]  /*99f0*/  RET.REL.NODEC R2 `(_ZN7cutlass13device_kernelINS_4gemm6kernel13GemmUniversalIN4cute5tupleIJiiiiEEENS1_10collective13CollectiveMmaINS1_35MainloopSm100TmaUmmaWarpSpecializedILi2ELi2ELi4ENS5_IJNS4_1CILi1EEENSA_ILi4EEESB_EEEEENS5_IJNSA_ILi128EEESF_NSA_ILi64EEEEEENS_6half_tENS5_IJSB_llEEESI_NS5_IJlSB_lEEENS4_8TiledMMAINS4_8MMA_AtomIJNS4_20SM100_MMA_F16BF16_SSISI_SI_fLi128ELi128ELNS4_4UMMA5MajorE1ELSP_0ELNSO_7ScaleInE0ELSQ_0EEEEEENS4_6LayoutINS5_IJSB_SB_SB_EEENS5_IJNSA_ILi0EEESV_SV_EEEEENS5_IJNS4_10UnderscoreESY_SY_EEEEENS4_23SM90_TMA_LOAD_MULTICASTENS4_14ComposedLayoutINS4_7SwizzleILi3ELi4ELi3EEENS4_18smem_ptr_flag_bitsILi16EEENST_INS5_IJSG_NSA_ILi8EEEEEENS5_IJSB_SG_EEEEEEEvNS4_8identityENS4_13SM90_TMA_LOADENS12_IS14_S16_NST_INS5_IJS17_SG_EEENS5_IJSG_SB_EEEEEEEvS1C_EENS_8epilogue10collective18CollectiveEpilogueINS1J_23Sm100TmaWarpSpecializedILi4ELi2ELi32ELb1ELb0EEEJSH_NS5_IJNST_ISF_SB_EENST_INSA_ILi32EEESB_EEEEESI_SK_SI_SK_NS1J_6fusion15FusionCallbacksIS1N_NS1S_17LinearCombinationISI_fSI_fLNS_15FloatRoundStyleE2EEESH_S1R_JEEENS4_5SM1004TMEM4LOAD26SM100_TMEM_LOAD_32dp32b32xES1D_NS12_INS13_ILi2ELi4ELi3EEES16_NST_INS5_IJS17_S1P_EEENS5_IJS1P_SB_EEEEEEENS4_39AutoVectorizingCopyWithAssumedAlignmentILi128EEENS4_14SM90_TMA_STOREES26_S28_S28_EEEvvEEEEvNT_6ParamsE) ;  /* 0xffffff6402807950 */ /* 0x000fea0003c3ffff */
        .weak           $__internal_1_$__cuda_sm10x_tcgen05_guardrail_trap_phase_invalid_during_alloc
        .type           $__internal_1_$__cuda_sm10x_tcgen05_guardrail_trap_phase_invalid_during_alloc,@function
        .size           $__internal_1_$__cuda_sm10x_tcgen05_guardrail_trap_phase_invalid_during_alloc,($__internal_2_$__cuda_sm10x_tcgen05_guardrail_trap_unallocated_columns_being_dealloced - $__internal_1_$__cuda_sm10x_tcgen05_guardrail_trap_phase_invalid_during_alloc)
$__internal_1_$__cuda_sm10x_tcgen05_guardrail_trap_phase_invalid_during_alloc:
[----:B------:R-:W-:Y:S05]  /*9a00*/  BPT.TRAP 0x1 ;  /* 0x000000040000795c */ /* 0x000fea0000300000 */
[----:B------:R-:W-:-:S04]  /*9a10*/  MOV R3, 0x0 ;  /* 0x0000000000037802 */ /* 0x000fc80000000f00 */
[----:B------:R-:W-:Y:S05]  /*9a20*/  RET.REL.NODEC R2 `(_ZN7cutlass13device_kernelINS_4gemm6kernel13GemmUniversalIN4cute5tupleIJiiiiEEENS1_10collective13CollectiveMmaINS1_35MainloopSm100TmaUmmaWarpSpecializedILi2ELi2ELi4ENS5_IJNS4_1CILi1EEENSA_ILi4EEESB_EEEEENS5_IJNSA_ILi128EEESF_NSA_ILi64EEEEEENS_6half_tENS5_IJSB_llEEESI_NS5_IJlSB_lEEENS4_8TiledMMAINS4_8MMA_AtomIJNS4_20SM100_MMA_F16BF16_SSISI_SI_fLi128ELi128ELNS4_4UMMA5MajorE1ELSP_0ELNSO_7ScaleInE0ELSQ_0EEEEEENS4_6LayoutINS5_IJSB_SB_SB_EEENS5_IJNSA_ILi0EEESV_SV_EEEEENS5_IJNS4_10UnderscoreESY_SY_EEEEENS4_23SM90_TMA_LOAD_MULTICASTENS4_14ComposedLayoutINS4_7SwizzleILi3ELi4ELi3EEENS4_18smem_ptr_flag_bitsILi16EEENST_INS5_IJSG_NSA_ILi8EEEEEENS5_IJSB_SG_EEEEEEEvNS4_8identityENS4_13SM90_TMA_LOADENS12_IS14_S16_NST_INS5_IJS17_SG_EEENS5_IJSG_SB_EEEEEEEvS1C_EENS_8epilogue10collective18CollectiveEpilogueINS1J_23Sm100TmaWarpSpecializedILi4ELi2ELi32ELb1ELb0EEEJSH_NS5_IJNST_ISF_SB_EENST_INSA_ILi32EEESB_EEEEESI_SK_SI_SK_NS1J_6fusion15FusionCallbacksIS1N_NS1S_17LinearCombinationISI_fSI_fLNS_15FloatRoundStyleE2EEESH_S1R_JEEENS4_5SM1004TMEM4LOAD26SM100_TMEM_LOAD_32dp32b32xES1D_NS12_INS13_ILi2ELi4ELi3EEES16_NST_INS5_IJS17_S1P_EEENS5_IJS1P_SB_EEEEEEENS4_39AutoVectorizingCopyWithAssumedAlignmentILi128EEENS4_14SM90_TMA_STOREES26_S28_S28_EEEvvEEEEvNT_6ParamsE) ;  /* 0xffffff6402747950 */ /* 0x000fea0003c3ffff */
        .weak           $__internal_2_$__cuda_sm10x_tcgen05_guardrail_trap_unallocated_columns_being_dealloced
        .type           $__internal_2_$__cuda_sm10x_tcgen05_guardrail_trap_unallocated_columns_being_dealloced,@function
        .size           $__internal_2_$__cuda_sm10x_tcgen05_guardrail_trap_unallocated_columns_being_dealloced,(.L_x_177 - $__internal_2_$__cuda_sm10x_tcgen05_guardrail_trap_unallocated_columns_being_dealloced)
$__internal_2_$__cuda_sm10x_tcgen05_guardrail_trap_unallocated_columns_being_dealloced:
[----:B------:R-:W-:Y:S05]  /*9a30*/  BPT.TRAP 0x1 ;  /* 0x000000040000795c */ /* 0x000fea0000300000 */
[----:B------:R-:W-:-:S04]  /*9a40*/  HFMA2 R3, -RZ, RZ, 0, 0 ;  /* 0x00000000ff037431 */ /* 0x000fc800000001ff */
[----:B------:R-:W-:Y:S05]  /*9a50*/  RET.REL.NODEC R2 `(_ZN7cutlass13device_kernelINS_4gemm6kernel13GemmUniversalIN4cute5tupleIJiiiiEEENS1_10collective13CollectiveMmaINS1_35MainloopSm100TmaUmmaWarpSpecializedILi2ELi2ELi4ENS5_IJNS4_1CILi1EEENSA_ILi4EEESB_EEEEENS5_IJNSA_ILi128EEESF_NSA_ILi64EEEEEENS_6half_tENS5_IJSB_llEEESI_NS5_IJlSB_lEEENS4_8TiledMMAINS4_8MMA_AtomIJNS4_20SM100_MMA_F16BF16_SSISI_SI_fLi128ELi128ELNS4_4UMMA5MajorE1ELSP_0ELNSO_7ScaleInE0ELSQ_0EEEEEENS4_6LayoutINS5_IJSB_SB_SB_EEENS5_IJNSA_ILi0EEESV_SV_EEEEENS5_IJNS4_10UnderscoreESY_SY_EEEEENS4_23SM90_TMA_LOAD_MULTICASTENS4_14ComposedLayoutINS4_7SwizzleILi3ELi4ELi3EEENS4_18smem_ptr_flag_bitsILi16EEENST_INS5_IJSG_NSA_ILi8EEEEEENS5_IJSB_SG_EEEEEEEvNS4_8identityENS4_13SM90_TMA_LOADENS12_IS14_S16_NST_INS5_IJS17_SG_EEENS5_IJSG_SB_EEEEEEEvS1C_EENS_8epilogue10collective18CollectiveEpilogueINS1J_23Sm100TmaWarpSpecializedILi4ELi2ELi32ELb1ELb0EEEJSH_NS5_IJNST_ISF_SB_EENST_INSA_ILi32EEESB_EEEEESI_SK_SI_SK_NS1J_6fusion15FusionCallbacksIS1N_NS1S_17LinearCombinationISI_fSI_fLNS_15FloatRoundStyleE2EEESH_S1R_JEEENS4_5SM1004TMEM4LOAD26SM100_TMEM_LOAD_32dp32b32xES1D_NS12_INS13_ILi2ELi4ELi3EEES16_NST_INS5_IJS17_S1P_EEENS5_IJS1P_SB_EEEEEEENS4_39AutoVectorizingCopyWithAssumedAlignmentILi128EEENS4_14SM90_TMA_STOREES26_S28_S28_EEEvvEEEEvNT_6ParamsE) ;  /* 0xffffff6402687950 */ /* 0x000fea0003c3ffff */
.L_x_176:
[----:B------:R-:W-:-:S00]  /*9a60*/  BRA `(.L_x_176) ;  /* 0xfffffffc00fc7947 */ /* 0x000fc0000383ffff */
[----:B------:R-:W-:-:S00]  /*9a70*/  NOP ;  /* 0x0000000000007918 */ /* 0x000fc00000000000 */
        /* <DEDUP_REMOVED lines=8> */
.L_x_177:


//--------------------- .nv.global.init           --------------------------
	.section	.nv.global.init,"aw",@progbits
.nv.global.init:
	.type		$str$27,@object
	.size		$str$27,($str$28 - $str$27)
$str$27:
        /*0000*/ 	.byte	0x28, 0x61, 0x64, 0x64, 0x72, 0x65, 0x73, 0x73, 0x20, 0x26, 0x20, 0x6d, 0x61, 0x73, 0x6b, 0x29
        /*0010*/ 	.byte	0x20, 0x3d, 0x3d, 0x20, 0x30, 0x00
	.type		$str$28,@object
	.size		$str$28,($str$26 - $str$28)
$str$28:
        /*0016*/ 	.byte	0x2f, 0x74, 0x6d, 0x70, 0x2f, 0x63, 0x75, 0x74, 0x6c, 0x61, 0x73, 0x73, 0x5f, 0x73, 0x77, 0x65
        /*0026*/ 	.byte	0x65, 0x70, 0x5f, 0x73, 0x72, 0x63, 0x2f, 0x69, 0x6e, 0x63, 0x6c, 0x75, 0x64, 0x65, 0x2f, 0x63
        /*0036*/ 	.byte	0x75, 0x74, 0x65, 0x2f, 0x70, 0x6f, 0x69, 0x6e, 0x74, 0x65, 0x72, 0x5f, 0x66, 0x6c, 0x61, 0x67
        /*0046*/ 	.byte	0x67, 0x65, 0x64, 0x2e, 0x68, 0x70, 0x70, 0x00
	.type		$str$26,@object
	.size		$str$26,($str$25 - $str$26)
$str$26:
        /*004e*/ 	.byte	0x2f, 0x74, 0x6d, 0x70, 0x2f, 0x63, 0x75, 0x74, 0x6c, 0x61, 0x73, 0x73, 0x5f, 0x73, 0x77, 0x65
        /*005e*/ 	.byte	0x65, 0x70, 0x5f, 0x73, 0x72, 0x63, 0x2f, 0x69, 0x6e, 0x63, 0x6c, 0x75, 0x64, 0x65, 0x2f, 0x63
        /*006e*/ 	.byte	0x75, 0x74, 0x65, 0x2f, 0x61, 0x74, 0x6f, 0x6d, 0x2f, 0x63, 0x6f, 0x70, 0x79, 0x5f, 0x74, 0x72
        /*007e*/ 	.byte	0x61, 0x69, 0x74, 0x73, 0x5f, 0x73, 0x6d, 0x31, 0x30, 0x30, 0x2e, 0x68, 0x70, 0x70, 0x00
	.type		$str$25,@object
	.size		$str$25,(__unnamed_1 - $str$25)
$str$25:
        /*008d*/ 	.byte	0x28, 0x28, 0x75, 0x69, 0x6e, 0x74, 0x33, 0x32, 0x5f, 0x74, 0x28, 0x74, 0x68, 0x72, 0x65, 0x61
        /*009d*/ 	.byte	0x64, 0x49, 0x64, 0x78, 0x2e, 0x78, 0x29, 0x20, 0x2f, 0x20, 0x33, 0x32, 0x29, 0x20, 0x25, 0x20
        /*00ad*/ 	.byte	0x34, 0x29, 0x20, 0x3d, 0x3d, 0x20, 0x28, 0x28, 0x28, 0x74, 0x6d, 0x65, 0x6d, 0x5f, 0x61, 0x64
        /*00bd*/ 	.byte	0x64, 0x72, 0x20, 0x3e, 0x3e, 0x20, 0x31, 0x36, 0x29, 0x20, 0x2f, 0x20, 0x33, 0x32, 0x29, 0x20
        /*00cd*/ 	.byte	0x25, 0x20, 0x34, 0x29, 0x00
	.type		__unnamed_1,@object
	.size		__unnamed_1,(__unnamed_2 - __unnamed_1)
__unnamed_1:
        /*00d2*/ 	.byte	0x61, 0x75, 0x74, 0x6f, 0x20, 0x63, 0x75, 0x74, 0x65, 0x3a, 0x3a, 0x61, 0x73, 0x5f, 0x70, 0x6f
        /* <DEDUP_REMOVED lines=24> */
        /*0262*/ 	.byte	0x3e, 0x3e, 0x3e, 0x3e, 0x5d, 0x00
	.type		__unnamed_2,@object
	.size		__unnamed_2,(.L_2 - __unnamed_2)
__unnamed_2:
        /* <DEDUP_REMOVED lines=42> */
        /*0508*/ 	.byte	0x3e, 0x3e, 0x5d, 0x00
.L_2:


//--------------------- .nv.shared._ZN7cutlass13device_kernelINS_4gemm6kernel13GemmUniversalIN4cute5tupleIJiiiiEEENS1_10collective13CollectiveMmaINS1_35MainloopSm100TmaUmmaWarpSpecializedILi2ELi2ELi4ENS5_IJNS4_1CILi1EEENSA_ILi4EEESB_EEEEENS5_IJNSA_ILi128EEESF_NSA_ILi64EEEEEENS_6half_tENS5_IJSB_llEEESI_NS5_IJlSB_lEEENS4_8TiledMMAINS4_8MMA_AtomIJNS4_20SM100_MMA_F16BF16_SSISI_SI_fLi128ELi128ELNS4_4UMMA5MajorE1ELSP_0ELNSO_7ScaleInE0ELSQ_0EEEEEENS4_6LayoutINS5_IJSB_SB_SB_EEENS5_IJNSA_ILi0EEESV_SV_EEEEENS5_IJNS4_10UnderscoreESY_SY_EEEEENS4_23SM90_TMA_LOAD_MULTICASTENS4_14ComposedLayoutINS4_7SwizzleILi3ELi4ELi3EEENS4_18smem_ptr_flag_bitsILi16EEENST_INS5_IJSG_NSA_ILi8EEEEEENS5_IJSB_SG_EEEEEEEvNS4_8identityENS4_13SM90_TMA_LOADENS12_IS14_S16_NST_INS5_IJS17_SG_EEENS5_IJSG_SB_EEEEEEEvS1C_EENS_8epilogue10collective18CollectiveEpilogueINS1J_23Sm100TmaWarpSpecializedILi4ELi2ELi32ELb1ELb0EEEJSH_NS5_IJNST_ISF_SB_EENST_INSA_ILi32EEESB_EEEEESI_SK_SI_SK_NS1J_6fusion15FusionCallbacksIS1N_NS1S_17LinearCombinationISI_fSI_fLNS_15FloatRoundStyleE2EEESH_S1R_JEEENS4_5SM1004TMEM4LOAD26SM100_TMEM_LOAD_32dp32b32xES1D_NS12_INS13_ILi2ELi4ELi3EEES16_NST_INS5_IJS17_S1P_EEENS5_IJS1P_SB_EEEEEEENS4_39AutoVectorizingCopyWithAssumedAlignmentILi128EEENS4_14SM90_TMA_STOREES26_S28_S28_EEEvvEEEEvNT_6ParamsE --------------------------
	.section	.nv.shared._ZN7cutlass13device_kernelINS_4gemm6kernel13GemmUniversalIN4cute5tupleIJiiiiEEENS1_10collective13CollectiveMmaINS1_35MainloopSm100TmaUmmaWarpSpecializedILi2ELi2ELi4ENS5_IJNS4_1CILi1EEENSA_ILi4EEESB_EEEEENS5_IJNSA_ILi128EEESF_NSA_ILi64EEEEEENS_6half_tENS5_IJSB_llEEESI_NS5_IJlSB_lEEENS4_8TiledMMAINS4_8MMA_AtomIJNS4_20SM100_MMA_F16BF16_SSISI_SI_fLi128ELi128ELNS4_4UMMA5MajorE1ELSP_0ELNSO_7ScaleInE0ELSQ_0EEEEEENS4_6LayoutINS5_IJSB_SB_SB_EEENS5_IJNSA_ILi0EEESV_SV_EEEEENS5_IJNS4_10UnderscoreESY_SY_EEEEENS4_23SM90_TMA_LOAD_MULTICASTENS4_14ComposedLayoutINS4_7SwizzleILi3ELi4ELi3EEENS4_18smem_ptr_flag_bitsILi16EEENST_INS5_IJSG_NSA_ILi8EEEEEENS5_IJSB_SG_EEEEEEEvNS4_8identityENS4_13SM90_TMA_LOADENS12_IS14_S16_NST_INS5_IJS17_SG_EEENS5_IJSG_SB_EEEEEEEvS1C_EENS_8epilogue10collective18CollectiveEpilogueINS1J_23Sm100TmaWarpSpecializedILi4ELi2ELi32ELb1ELb0EEEJSH_NS5_IJNST_ISF_SB_EENST_INSA_ILi32EEESB_EEEEESI_SK_SI_SK_NS1J_6fusion15FusionCallbacksIS1N_NS1S_17LinearCombinationISI_fSI_fLNS_15FloatRoundStyleE2EEESH_S1R_JEEENS4_5SM1004TMEM4LOAD26SM100_TMEM_LOAD_32dp32b32xES1D_NS12_INS13_ILi2ELi4ELi3EEES16_NST_INS5_IJS17_S1P_EEENS5_IJS1P_SB_EEEEEEENS4_39AutoVectorizingCopyWithAssumedAlignmentILi128EEENS4_14SM90_TMA_STOREES26_S28_S28_EEEvvEEEEvNT_6ParamsE,"aw",@nobits
	.sectionflags	@""
	.align	16
	.zero		1024


//--------------------- .nv.shared.reserved.0     --------------------------
	.section	.nv.shared.reserved.0,"aw",@nobits
	.weak		__nv_reservedSMEM_offset_0_alias
	.size		__nv_reservedSMEM_offset_0_alias, 0, 64
	.other		__nv_reservedSMEM_offset_0_alias,@"STO_CUDA_RESERVED_SHARED STV_DEFAULT"
__nv_reservedSMEM_offset_0_alias:
	.zero		0
.nv.shared.reserved.0:
	.zero		64
	.weak		__nv_reservedSMEM_tcgen05_partition
	.type		__nv_reservedSMEM_tcgen05_partition,@object
	.size		__nv_reservedSMEM_tcgen05_partition,(.L_0 - __nv_reservedSMEM_tcgen05_partition)
__nv_reservedSMEM_tcgen05_partition:
	.zero		32
.L_0:


//--------------------- .nv.global                --------------------------
	.section	.nv.global,"aw",@nobits
.nv.global:
	.type		_ZN40_INTERNAL_074c0888_4_k_cu_d8dca906_301764cute1_E,@object
	.size		_ZN40_INTERNAL_074c0888_4_k_cu_d8dca906_301764cute1_E,(_ZN40_INTERNAL_074c0888_4_k_cu_d8dca906_301764cuda3std3__45__cpo6cbeginE - _ZN40_INTERNAL_074c0888_4_k_cu_d8dca906_301764cute1_E)
_ZN40_INTERNAL_074c0888_4_k_cu_d8dca906_301764cute1_E:
	.zero		1
	.type		_ZN40_INTERNAL_074c0888_4_k_cu_d8dca906_301764cuda3std3__45__cpo6cbeginE,@object
	.size		_ZN40_INTERNAL_074c0888_4_k_cu_d8dca906_301764cuda3std3__45__cpo6cbeginE,(_ZN40_INTERNAL_074c0888_4_k_cu_d8dca906_301764cuda3std3__48in_placeE - _ZN40_INTERNAL_074c0888_4_k_cu_d8dca906_301764cuda3std3__45__cpo6cbeginE)
_ZN40_INTERNAL_074c0888_4_k_cu_d8dca906_301764cuda3std3__45__cpo6cbeginE:
	.zero		1
	.type		_ZN40_INTERNAL_074c0888_4_k_cu_d8dca906_301764cuda3std3__48in_placeE,@object
	.size		_ZN40_INTERNAL_074c0888_4_k_cu_d8dca906_301764cuda3std3__48in_placeE,(_ZN40_INTERNAL_074c0888_4_k_cu_d8dca906_301764cuda3std6ranges3__45__cpo9iter_moveE - _ZN40_INTERNAL_074c0888_4_k_cu_d8dca906_301764cuda3std3__48in_placeE)
_ZN40_INTERNAL_074c0888_4_k_cu_d8dca906_301764cuda3std3__48in_placeE:
	.zero		1
	.type		_ZN40_INTERNAL_074c0888_4_k_cu_d8dca906_301764cuda3std6ranges3__45__cpo9iter_moveE,@object
	.size		_ZN40_INTERNAL_074c0888_4_k_cu_d8dca906_301764cuda3std6ranges3__45__cpo9iter_moveE,(_ZN40_INTERNAL_074c0888_4_k_cu_d8dca906_301764cuda3std3__45__cpo5beginE - _ZN40_INTERNAL_074c0888_4_k_cu_d8dca906_301764cuda3std6ranges3__45__cpo9iter_moveE)
_ZN40_INTERNAL_074c0888_4_k_cu_d8dca906_301764cuda3std6ranges3__45__cpo9iter_moveE:
	.zero		1
	.type		_ZN40_INTERNAL_074c0888_4_k_cu_d8dca906_301764cuda3std3__45__cpo5beginE,@object
	.size		_ZN40_INTERNAL_074c0888_4_k_cu_d8dca906_301764cuda3std3__45__cpo5beginE,(_ZN40_INTERNAL_074c0888_4_k_cu_d8dca906_301764cuda3std3__442_GLOBAL__N__074c0888_4_k_cu_d8dca906_301766ignoreE - _ZN40_INTERNAL_074c0888_4_k_cu_d8dca906_301764cuda3std3__45__cpo5beginE)
_ZN40_INTERNAL_074c0888_4_k_cu_d8dca906_301764cuda3std3__45__cpo5beginE:
	.zero		1
	.type		_ZN40_INTERNAL_074c0888_4_k_cu_d8dca906_301764cuda3std3__442_GLOBAL__N__074c0888_4_k_cu_d8dca906_301766ignoreE,@object
	.size		_ZN40_INTERNAL_074c0888_4_k_cu_d8dca906_301764cuda3std3__442_GLOBAL__N__074c0888_4_k_cu_d8dca906_301766ignoreE,(_ZN40_INTERNAL_074c0888_4_k_cu_d8dca906_301764cute7productE - _ZN40_INTERNAL_074c0888_4_k_cu_d8dca906_301764cuda3std3__442_GLOBAL__N__074c0888_4_k_cu_d8dca906_301766ignoreE)
_ZN40_INTERNAL_074c0888_4_k_cu_d8dca906_301764cuda3std3__442_GLOBAL__N__074c0888_4_k_cu_d8dca906_301766ignoreE:
	.zero		1
	.type		_ZN40_INTERNAL_074c0888_4_k_cu_d8dca906_301764cute7productE,@object
	.size		_ZN40_INTERNAL_074c0888_4_k_cu_d8dca906_301764cute7productE,(_ZN40_INTERNAL_074c0888_4_k_cu_d8dca906_301764cuda3std3__45__cpo3endE - _ZN40_INTERNAL_074c0888_4_k_cu_d8dca906_301764cute7productE)
_ZN40_INTERNAL_074c0888_4_k_cu_d8dca906_301764cute7productE:
	.zero		1
	.type		_ZN40_INTERNAL_074c0888_4_k_cu_d8dca906_301764cuda3std3__45__cpo3endE,@object
	.size		_ZN40_INTERNAL_074c0888_4_k_cu_d8dca906_301764cuda3std3__45__cpo3endE,(_ZN40_INTERNAL_074c0888_4_k_cu_d8dca906_301764cuda3std3__419piecewise_constructE - _ZN40_INTERNAL_074c0888_4_k_cu_d8dca906_301764cuda3std3__45__cpo3endE)
_ZN40_INTERNAL_074c0888_4_k_cu_d8dca906_301764cuda3std3__45__cpo3endE:
	.zero		1
	.type		_ZN40_INTERNAL_074c0888_4_k_cu_d8dca906_301764cuda3std3__419piecewise_constructE,@object
	.size		_ZN40_INTERNAL_074c0888_4_k_cu_d8dca906_301764cuda3std3__419piecewise_constructE,(_ZN40_INTERNAL_074c0888_4_k_cu_d8dca906_301764cuda3std3__45__cpo4cendE - _ZN40_INTERNAL_074c0888_4_k_cu_d8dca906_301764cuda3std3__419piecewise_constructE)
_ZN40_INTERNAL_074c0888_4_k_cu_d8dca906_301764cuda3std3__419piecewise_constructE:
	.zero		1
	.type		_ZN40_INTERNAL_074c0888_4_k_cu_d8dca906_301764cuda3std3__45__cpo4cendE,@object
	.size		_ZN40_INTERNAL_074c0888_4_k_cu_d8dca906_301764cuda3std3__45__cpo4cendE,(_ZN40_INTERNAL_074c0888_4_k_cu_d8dca906_301764cuda3std6ranges3__45__cpo4swapE - _ZN40_INTERNAL_074c0888_4_k_cu_d8dca906_301764cuda3std3__45__cpo4cendE)
_ZN40_INTERNAL_074c0888_4_k_cu_d8dca906_301764cuda3std3__45__cpo4cendE:
	.zero		1
	.type		_ZN40_INTERNAL_074c0888_4_k_cu_d8dca906_301764cuda3std6ranges3__45__cpo4swapE,@object
	.size		_ZN40_INTERNAL_074c0888_4_k_cu_d8dca906_301764cuda3std6ranges3__45__cpo4swapE,(.L_10 - _ZN40_INTERNAL_074c0888_4_k_cu_d8dca906_301764cuda3std6ranges3__45__cpo4swapE)
_ZN40_INTERNAL_074c0888_4_k_cu_d8dca906_301764cuda3std6ranges3__45__cpo4swapE:
	.zero		1
.L_10:


//--------------------- .nv.constant0._ZN7cutlass13device_kernelINS_4gemm6kernel13GemmUniversalIN4cute5tupleIJiiiiEEENS1_10collective13CollectiveMmaINS1_35MainloopSm100TmaUmmaWarpSpecializedILi2ELi2ELi4ENS5_IJNS4_1CILi1EEENSA_ILi4EEESB_EEEEENS5_IJNSA_ILi128EEESF_NSA_ILi64EEEEEENS_6half_tENS5_IJSB_llEEESI_NS5_IJlSB_lEEENS4_8TiledMMAINS4_8MMA_AtomIJNS4_20SM100_MMA_F16BF16_SSISI_SI_fLi128ELi128ELNS4_4UMMA5MajorE1ELSP_0ELNSO_7ScaleInE0ELSQ_0EEEEEENS4_6LayoutINS5_IJSB_SB_SB_EEENS5_IJNSA_ILi0EEESV_SV_EEEEENS5_IJNS4_10UnderscoreESY_SY_EEEEENS4_23SM90_TMA_LOAD_MULTICASTENS4_14ComposedLayoutINS4_7SwizzleILi3ELi4ELi3EEENS4_18smem_ptr_flag_bitsILi16EEENST_INS5_IJSG_NSA_ILi8EEEEEENS5_IJSB_SG_EEEEEEEvNS4_8identityENS4_13SM90_TMA_LOADENS12_IS14_S16_NST_INS5_IJS17_SG_EEENS5_IJSG_SB_EEEEEEEvS1C_EENS_8epilogue10collective18CollectiveEpilogueINS1J_23Sm100TmaWarpSpecializedILi4ELi2ELi32ELb1ELb0EEEJSH_NS5_IJNST_ISF_SB_EENST_INSA_ILi32EEESB_EEEEESI_SK_SI_SK_NS1J_6fusion15FusionCallbacksIS1N_NS1S_17LinearCombinationISI_fSI_fLNS_15FloatRoundStyleE2EEESH_S1R_JEEENS4_5SM1004TMEM4LOAD26SM100_TMEM_LOAD_32dp32b32xES1D_NS12_INS13_ILi2ELi4ELi3EEES16_NST_INS5_IJS17_S1P_EEENS5_IJS1P_SB_EEEEEEENS4_39AutoVectorizingCopyWithAssumedAlignmentILi128EEENS4_14SM90_TMA_STOREES26_S28_S28_EEEvvEEEEvNT_6ParamsE --------------------------
	.section	.nv.constant0._ZN7cutlass13device_kernelINS_4gemm6kernel13GemmUniversalIN4cute5tupleIJiiiiEEENS1_10collective13CollectiveMmaINS1_35MainloopSm100TmaUmmaWarpSpecializedILi2ELi2ELi4ENS5_IJNS4_1CILi1EEENSA_ILi4EEESB_EEEEENS5_IJNSA_ILi128EEESF_NSA_ILi64EEEEEENS_6half_tENS5_IJSB_llEEESI_NS5_IJlSB_lEEENS4_8TiledMMAINS4_8MMA_AtomIJNS4_20SM100_MMA_F16BF16_SSISI_SI_fLi128ELi128ELNS4_4UMMA5MajorE1ELSP_0ELNSO_7ScaleInE0ELSQ_0EEEEEENS4_6LayoutINS5_IJSB_SB_SB_EEENS5_IJNSA_ILi0EEESV_SV_EEEEENS5_IJNS4_10UnderscoreESY_SY_EEEEENS4_23SM90_TMA_LOAD_MULTICASTENS4_14ComposedLayoutINS4_7SwizzleILi3ELi4ELi3EEENS4_18smem_ptr_flag_bitsILi16EEENST_INS5_IJSG_NSA_ILi8EEEEEENS5_IJSB_SG_EEEEEEEvNS4_8identityENS4_13SM90_TMA_LOADENS12_IS14_S16_NST_INS5_IJS17_SG_EEENS5_IJSG_SB_EEEEEEEvS1C_EENS_8epilogue10collective18CollectiveEpilogueINS1J_23Sm100TmaWarpSpecializedILi4ELi2ELi32ELb1ELb0EEEJSH_NS5_IJNST_ISF_SB_EENST_INSA_ILi32EEESB_EEEEESI_SK_SI_SK_NS1J_6fusion15FusionCallbacksIS1N_NS1S_17LinearCombinationISI_fSI_fLNS_15FloatRoundStyleE2EEESH_S1R_JEEENS4_5SM1004TMEM4LOAD26SM100_TMEM_LOAD_32dp32b32xES1D_NS12_INS13_ILi2ELi4ELi3EEES16_NST_INS5_IJS17_S1P_EEENS5_IJS1P_SB_EEEEEEENS4_39AutoVectorizingCopyWithAssumedAlignmentILi128EEENS4_14SM90_TMA_STOREES26_S28_S28_EEEvvEEEEvNT_6ParamsE,"a",@progbits
	.sectionflags	@""
	.align	4
.nv.constant0._ZN7cutlass13device_kernelINS_4gemm6kernel13GemmUniversalIN4cute5tupleIJiiiiEEENS1_10collective13CollectiveMmaINS1_35MainloopSm100TmaUmmaWarpSpecializedILi2ELi2ELi4ENS5_IJNS4_1CILi1EEENSA_ILi4EEESB_EEEEENS5_IJNSA_ILi128EEESF_NSA_ILi64EEEEEENS_6half_tENS5_IJSB_llEEESI_NS5_IJlSB_lEEENS4_8TiledMMAINS4_8MMA_AtomIJNS4_20SM100_MMA_F16BF16_SSISI_SI_fLi128ELi128ELNS4_4UMMA5MajorE1ELSP_0ELNSO_7ScaleInE0ELSQ_0EEEEEENS4_6LayoutINS5_IJSB_SB_SB_EEENS5_IJNSA_ILi0EEESV_SV_EEEEENS5_IJNS4_10UnderscoreESY_SY_EEEEENS4_23SM90_TMA_LOAD_MULTICASTENS4_14ComposedLayoutINS4_7SwizzleILi3ELi4ELi3EEENS4_18smem_ptr_flag_bitsILi16EEENST_INS5_IJSG_NSA_ILi8EEEEEENS5_IJSB_SG_EEEEEEEvNS4_8identityENS4_13SM90_TMA_LOADENS12_IS14_S16_NST_INS5_IJS17_SG_EEENS5_IJSG_SB_EEEEEEEvS1C_EENS_8epilogue10collective18CollectiveEpilogueINS1J_23Sm100TmaWarpSpecializedILi4ELi2ELi32ELb1ELb0EEEJSH_NS5_IJNST_ISF_SB_EENST_INSA_ILi32EEESB_EEEEESI_SK_SI_SK_NS1J_6fusion15FusionCallbacksIS1N_NS1S_17LinearCombinationISI_fSI_fLNS_15FloatRoundStyleE2EEESH_S1R_JEEENS4_5SM1004TMEM4LOAD26SM100_TMEM_LOAD_32dp32b32xES1D_NS12_INS13_ILi2ELi4ELi3EEES16_NST_INS5_IJS17_S1P_EEENS5_IJS1P_SB_EEEEEEENS4_39AutoVectorizingCopyWithAssumedAlignmentILi128EEENS4_14SM90_TMA_STOREES26_S28_S28_EEEvvEEEEvNT_6ParamsE:
	.zero		2944


//--------------------- SYMBOLS --------------------------

	.type		.nv.reservedSmem.offset0,@object
	.size		.nv.reservedSmem.offset0,0x4
	.type		.nv.reservedSmem.cap,@object
	.size		.nv.reservedSmem.cap,0x4
	.type		__assertfail,@function
